//
// Generated by NVIDIA NVVM Compiler
//
// Compiler Build ID: CL-36424714
// Cuda compilation tools, release 13.0, V13.0.88
// Based on NVVM 20.0.0
//

.version 9.0
.target sm_100
.address_size 64

	// .globl	_Z17vector_add_kernelPKfS0_Pfi
// _ZZ16histogram_kernelPKhiPjE6hist_s has been demoted
// _ZZ22reduction_block_kernelILi256EEvPKfPfiE5sdata has been demoted
// _ZZ27block_exclusive_scan_kernelILi1024EEvPKfPfS2_iE1s has been demoted
// _ZZ19matmul_tiled_kernelILi16EEvPKfS1_PfiiiE2As has been demoted
// _ZZ19matmul_tiled_kernelILi16EEvPKfS1_PfiiiE2Bs has been demoted

.visible .entry _Z17vector_add_kernelPKfS0_Pfi(
	.param .u64 .ptr .align 1 _Z17vector_add_kernelPKfS0_Pfi_param_0,
	.param .u64 .ptr .align 1 _Z17vector_add_kernelPKfS0_Pfi_param_1,
	.param .u64 .ptr .align 1 _Z17vector_add_kernelPKfS0_Pfi_param_2,
	.param .u32 _Z17vector_add_kernelPKfS0_Pfi_param_3
)
{
	.reg .pred 	%p<2>;
	.reg .b32 	%r<6>;
	.reg .b32 	%f<4>;
	.reg .b64 	%rd<11>;

	ld.param.u64 	%rd1, [_Z17vector_add_kernelPKfS0_Pfi_param_0];
	ld.param.u64 	%rd2, [_Z17vector_add_kernelPKfS0_Pfi_param_1];
	ld.param.u64 	%rd3, [_Z17vector_add_kernelPKfS0_Pfi_param_2];
	ld.param.u32 	%r2, [_Z17vector_add_kernelPKfS0_Pfi_param_3];
	mov.u32 	%r3, %ctaid.x;
	mov.u32 	%r4, %ntid.x;
	mov.u32 	%r5, %tid.x;
	mad.lo.s32 	%r1, %r3, %r4, %r5;
	setp.ge.s32 	%p1, %r1, %r2;
	@%p1 bra 	$L__BB0_2;
	cvta.to.global.u64 	%rd4, %rd1;
	cvta.to.global.u64 	%rd5, %rd2;
	cvta.to.global.u64 	%rd6, %rd3;
	mul.wide.s32 	%rd7, %r1, 4;
	add.s64 	%rd8, %rd4, %rd7;
	ld.global.f32 	%f1, [%rd8];
	add.s64 	%rd9, %rd5, %rd7;
	ld.global.f32 	%f2, [%rd9];
	add.f32 	%f3, %f1, %f2;
	add.s64 	%rd10, %rd6, %rd7;
	st.global.f32 	[%rd10], %f3;
$L__BB0_2:
	ret;

}
	// .globl	_Z11axpy_kernelfPKfPfi
.visible .entry _Z11axpy_kernelfPKfPfi(
	.param .f32 _Z11axpy_kernelfPKfPfi_param_0,
	.param .u64 .ptr .align 1 _Z11axpy_kernelfPKfPfi_param_1,
	.param .u64 .ptr .align 1 _Z11axpy_kernelfPKfPfi_param_2,
	.param .u32 _Z11axpy_kernelfPKfPfi_param_3
)
{
	.reg .pred 	%p<2>;
	.reg .b32 	%r<6>;
	.reg .b32 	%f<5>;
	.reg .b64 	%rd<8>;

	ld.param.f32 	%f1, [_Z11axpy_kernelfPKfPfi_param_0];
	ld.param.u64 	%rd1, [_Z11axpy_kernelfPKfPfi_param_1];
	ld.param.u64 	%rd2, [_Z11axpy_kernelfPKfPfi_param_2];
	ld.param.u32 	%r2, [_Z11axpy_kernelfPKfPfi_param_3];
	mov.u32 	%r3, %ctaid.x;
	mov.u32 	%r4, %ntid.x;
	mov.u32 	%r5, %tid.x;
	mad.lo.s32 	%r1, %r3, %r4, %r5;
	setp.ge.s32 	%p1, %r1, %r2;
	@%p1 bra 	$L__BB1_2;
	cvta.to.global.u64 	%rd3, %rd1;
	cvta.to.global.u64 	%rd4, %rd2;
	mul.wide.s32 	%rd5, %r1, 4;
	add.s64 	%rd6, %rd3, %rd5;
	ld.global.f32 	%f2, [%rd6];
	add.s64 	%rd7, %rd4, %rd5;
	ld.global.f32 	%f3, [%rd7];
	fma.rn.f32 	%f4, %f1, %f2, %f3;
	st.global.f32 	[%rd7], %f4;
$L__BB1_2:
	ret;

}
	// .globl	_Z11relu_kernelPKfPfi
.visible .entry _Z11relu_kernelPKfPfi(
	.param .u64 .ptr .align 1 _Z11relu_kernelPKfPfi_param_0,
	.param .u64 .ptr .align 1 _Z11relu_kernelPKfPfi_param_1,
	.param .u32 _Z11relu_kernelPKfPfi_param_2
)
{
	.reg .pred 	%p<2>;
	.reg .b32 	%r<6>;
	.reg .b32 	%f<3>;
	.reg .b64 	%rd<8>;

	ld.param.u64 	%rd1, [_Z11relu_kernelPKfPfi_param_0];
	ld.param.u64 	%rd2, [_Z11relu_kernelPKfPfi_param_1];
	ld.param.u32 	%r2, [_Z11relu_kernelPKfPfi_param_2];
	mov.u32 	%r3, %ctaid.x;
	mov.u32 	%r4, %ntid.x;
	mov.u32 	%r5, %tid.x;
	mad.lo.s32 	%r1, %r3, %r4, %r5;
	setp.ge.s32 	%p1, %r1, %r2;
	@%p1 bra 	$L__BB2_2;
	cvta.to.global.u64 	%rd3, %rd2;
	cvta.to.global.u64 	%rd4, %rd1;
	mul.wide.s32 	%rd5, %r1, 4;
	add.s64 	%rd6, %rd4, %rd5;
	ld.global.f32 	%f1, [%rd6];
	max.f32 	%f2, %f1, 0f00000000;
	add.s64 	%rd7, %rd3, %rd5;
	st.global.f32 	[%rd7], %f2;
$L__BB2_2:
	ret;

}
	// .globl	_Z24add_block_offsets_kernelPfPKfi
.visible .entry _Z24add_block_offsets_kernelPfPKfi(
	.param .u64 .ptr .align 1 _Z24add_block_offsets_kernelPfPKfi_param_0,
	.param .u64 .ptr .align 1 _Z24add_block_offsets_kernelPfPKfi_param_1,
	.param .u32 _Z24add_block_offsets_kernelPfPKfi_param_2
)
{
	.reg .pred 	%p<2>;
	.reg .b32 	%r<6>;
	.reg .b32 	%f<4>;
	.reg .b64 	%rd<9>;

	ld.param.u64 	%rd1, [_Z24add_block_offsets_kernelPfPKfi_param_0];
	ld.param.u64 	%rd2, [_Z24add_block_offsets_kernelPfPKfi_param_1];
	ld.param.u32 	%r3, [_Z24add_block_offsets_kernelPfPKfi_param_2];
	mov.u32 	%r1, %ctaid.x;
	mov.u32 	%r4, %ntid.x;
	mov.u32 	%r5, %tid.x;
	mad.lo.s32 	%r2, %r1, %r4, %r5;
	setp.ge.s32 	%p1, %r2, %r3;
	@%p1 bra 	$L__BB3_2;
	cvta.to.global.u64 	%rd3, %rd2;
	cvta.to.global.u64 	%rd4, %rd1;
	mul.wide.u32 	%rd5, %r1, 4;
	add.s64 	%rd6, %rd3, %rd5;
	ld.global.f32 	%f1, [%rd6];
	mul.wide.s32 	%rd7, %r2, 4;
	add.s64 	%rd8, %rd4, %rd7;
	ld.global.f32 	%f2, [%rd8];
	add.f32 	%f3, %f1, %f2;
	st.global.f32 	[%rd8], %f3;
$L__BB3_2:
	ret;

}
	// .globl	_Z19matmul_naive_kernelPKfS0_Pfiii
.visible .entry _Z19matmul_naive_kernelPKfS0_Pfiii(
	.param .u64 .ptr .align 1 _Z19matmul_naive_kernelPKfS0_Pfiii_param_0,
	.param .u64 .ptr .align 1 _Z19matmul_naive_kernelPKfS0_Pfiii_param_1,
	.param .u64 .ptr .align 1 _Z19matmul_naive_kernelPKfS0_Pfiii_param_2,
	.param .u32 _Z19matmul_naive_kernelPKfS0_Pfiii_param_3,
	.param .u32 _Z19matmul_naive_kernelPKfS0_Pfiii_param_4,
	.param .u32 _Z19matmul_naive_kernelPKfS0_Pfiii_param_5
)
{
	.reg .pred 	%p<13>;
	.reg .b32 	%r<41>;
	.reg .b32 	%f<68>;
	.reg .b64 	%rd<53>;

	ld.param.u64 	%rd7, [_Z19matmul_naive_kernelPKfS0_Pfiii_param_0];
	ld.param.u64 	%rd8, [_Z19matmul_naive_kernelPKfS0_Pfiii_param_1];
	ld.param.u64 	%rd6, [_Z19matmul_naive_kernelPKfS0_Pfiii_param_2];
	ld.param.u32 	%r20, [_Z19matmul_naive_kernelPKfS0_Pfiii_param_3];
	ld.param.u32 	%r18, [_Z19matmul_naive_kernelPKfS0_Pfiii_param_4];
	ld.param.u32 	%r19, [_Z19matmul_naive_kernelPKfS0_Pfiii_param_5];
	cvta.to.global.u64 	%rd1, %rd8;
	cvta.to.global.u64 	%rd2, %rd7;
	mov.u32 	%r21, %ctaid.x;
	mov.u32 	%r22, %ntid.x;
	mov.u32 	%r23, %tid.x;
	mad.lo.s32 	%r1, %r21, %r22, %r23;
	mov.u32 	%r24, %ctaid.y;
	mov.u32 	%r25, %ntid.y;
	mov.u32 	%r26, %tid.y;
	mad.lo.s32 	%r2, %r24, %r25, %r26;
	setp.ge.s32 	%p1, %r2, %r20;
	setp.ge.s32 	%p2, %r1, %r19;
	or.pred  	%p3, %p1, %p2;
	@%p3 bra 	$L__BB4_14;
	setp.lt.s32 	%p4, %r18, 1;
	mov.f32 	%f67, 0f00000000;
	@%p4 bra 	$L__BB4_13;
	mul.lo.s32 	%r3, %r18, %r2;
	and.b32  	%r4, %r18, 7;
	setp.lt.u32 	%p5, %r18, 8;
	mov.f32 	%f67, 0f00000000;
	mov.b32 	%r39, 0;
	@%p5 bra 	$L__BB4_5;
	and.b32  	%r39, %r18, 2147483640;
	neg.s32 	%r37, %r39;
	shl.b32 	%r7, %r19, 3;
	mul.wide.u32 	%rd9, %r3, 4;
	add.s64 	%rd10, %rd9, %rd2;
	add.s64 	%rd52, %rd10, 16;
	mov.f32 	%f67, 0f00000000;
	mul.wide.s32 	%rd13, %r19, 4;
	mov.u32 	%r36, %r1;
$L__BB4_4:
	.pragma "nounroll";
	ld.global.f32 	%f17, [%rd52+-16];
	mul.wide.s32 	%rd11, %r36, 4;
	add.s64 	%rd12, %rd1, %rd11;
	ld.global.f32 	%f18, [%rd12];
	fma.rn.f32 	%f19, %f17, %f18, %f67;
	ld.global.f32 	%f20, [%rd52+-12];
	add.s64 	%rd14, %rd12, %rd13;
	ld.global.f32 	%f21, [%rd14];
	fma.rn.f32 	%f22, %f20, %f21, %f19;
	ld.global.f32 	%f23, [%rd52+-8];
	add.s64 	%rd15, %rd14, %rd13;
	ld.global.f32 	%f24, [%rd15];
	fma.rn.f32 	%f25, %f23, %f24, %f22;
	ld.global.f32 	%f26, [%rd52+-4];
	add.s64 	%rd16, %rd15, %rd13;
	ld.global.f32 	%f27, [%rd16];
	fma.rn.f32 	%f28, %f26, %f27, %f25;
	ld.global.f32 	%f29, [%rd52];
	add.s64 	%rd17, %rd16, %rd13;
	ld.global.f32 	%f30, [%rd17];
	fma.rn.f32 	%f31, %f29, %f30, %f28;
	ld.global.f32 	%f32, [%rd52+4];
	add.s64 	%rd18, %rd17, %rd13;
	ld.global.f32 	%f33, [%rd18];
	fma.rn.f32 	%f34, %f32, %f33, %f31;
	ld.global.f32 	%f35, [%rd52+8];
	add.s64 	%rd19, %rd18, %rd13;
	ld.global.f32 	%f36, [%rd19];
	fma.rn.f32 	%f37, %f35, %f36, %f34;
	ld.global.f32 	%f38, [%rd52+12];
	add.s64 	%rd20, %rd19, %rd13;
	ld.global.f32 	%f39, [%rd20];
	fma.rn.f32 	%f67, %f38, %f39, %f37;
	add.s32 	%r37, %r37, 8;
	add.s32 	%r36, %r36, %r7;
	add.s64 	%rd52, %rd52, 32;
	setp.ne.s32 	%p6, %r37, 0;
	@%p6 bra 	$L__BB4_4;
$L__BB4_5:
	setp.eq.s32 	%p7, %r4, 0;
	@%p7 bra 	$L__BB4_13;
	and.b32  	%r13, %r18, 3;
	setp.lt.u32 	%p8, %r4, 4;
	@%p8 bra 	$L__BB4_8;
	add.s32 	%r28, %r39, %r3;
	mul.wide.u32 	%rd21, %r28, 4;
	add.s64 	%rd22, %rd2, %rd21;
	ld.global.f32 	%f41, [%rd22];
	mad.lo.s32 	%r29, %r39, %r19, %r1;
	mul.wide.s32 	%rd23, %r29, 4;
	add.s64 	%rd24, %rd1, %rd23;
	ld.global.f32 	%f42, [%rd24];
	fma.rn.f32 	%f43, %f41, %f42, %f67;
	cvt.u64.u32 	%rd25, %r3;
	cvt.u64.u32 	%rd26, %r39;
	add.s64 	%rd27, %rd26, %rd25;
	shl.b64 	%rd28, %rd27, 2;
	add.s64 	%rd29, %rd2, %rd28;
	ld.global.f32 	%f44, [%rd29+4];
	mul.wide.s32 	%rd30, %r19, 4;
	add.s64 	%rd31, %rd24, %rd30;
	ld.global.f32 	%f45, [%rd31];
	fma.rn.f32 	%f46, %f44, %f45, %f43;
	ld.global.f32 	%f47, [%rd29+8];
	add.s64 	%rd32, %rd31, %rd30;
	ld.global.f32 	%f48, [%rd32];
	fma.rn.f32 	%f49, %f47, %f48, %f46;
	ld.global.f32 	%f50, [%rd29+12];
	add.s64 	%rd33, %rd32, %rd30;
	ld.global.f32 	%f51, [%rd33];
	fma.rn.f32 	%f67, %f50, %f51, %f49;
	add.s32 	%r39, %r39, 4;
$L__BB4_8:
	setp.eq.s32 	%p9, %r13, 0;
	@%p9 bra 	$L__BB4_13;
	setp.eq.s32 	%p10, %r13, 1;
	@%p10 bra 	$L__BB4_11;
	add.s32 	%r30, %r39, %r3;
	mul.wide.u32 	%rd34, %r30, 4;
	add.s64 	%rd35, %rd2, %rd34;
	ld.global.f32 	%f53, [%rd35];
	mad.lo.s32 	%r31, %r39, %r19, %r1;
	mul.wide.s32 	%rd36, %r31, 4;
	add.s64 	%rd37, %rd1, %rd36;
	ld.global.f32 	%f54, [%rd37];
	fma.rn.f32 	%f55, %f53, %f54, %f67;
	cvt.u64.u32 	%rd38, %r3;
	cvt.u64.u32 	%rd39, %r39;
	add.s64 	%rd40, %rd39, %rd38;
	shl.b64 	%rd41, %rd40, 2;
	add.s64 	%rd42, %rd2, %rd41;
	ld.global.f32 	%f56, [%rd42+4];
	mul.wide.s32 	%rd43, %r19, 4;
	add.s64 	%rd44, %rd37, %rd43;
	ld.global.f32 	%f57, [%rd44];
	fma.rn.f32 	%f67, %f56, %f57, %f55;
	add.s32 	%r39, %r39, 2;
$L__BB4_11:
	and.b32  	%r32, %r18, 1;
	setp.eq.b32 	%p11, %r32, 1;
	not.pred 	%p12, %p11;
	@%p12 bra 	$L__BB4_13;
	add.s32 	%r33, %r39, %r3;
	mul.wide.u32 	%rd45, %r33, 4;
	add.s64 	%rd46, %rd2, %rd45;
	ld.global.f32 	%f58, [%rd46];
	mad.lo.s32 	%r34, %r39, %r19, %r1;
	mul.wide.s32 	%rd47, %r34, 4;
	add.s64 	%rd48, %rd1, %rd47;
	ld.global.f32 	%f59, [%rd48];
	fma.rn.f32 	%f67, %f58, %f59, %f67;
$L__BB4_13:
	mad.lo.s32 	%r35, %r19, %r2, %r1;
	cvta.to.global.u64 	%rd49, %rd6;
	mul.wide.s32 	%rd50, %r35, 4;
	add.s64 	%rd51, %rd49, %rd50;
	st.global.f32 	[%rd51], %f67;
$L__BB4_14:
	ret;

}
	// .globl	_Z16histogram_kernelPKhiPj
.visible .entry _Z16histogram_kernelPKhiPj(
	.param .u64 .ptr .align 1 _Z16histogram_kernelPKhiPj_param_0,
	.param .u32 _Z16histogram_kernelPKhiPj_param_1,
	.param .u64 .ptr .align 1 _Z16histogram_kernelPKhiPj_param_2
)
{
	.reg .pred 	%p<15>;
	.reg .b16 	%rs<2>;
	.reg .b32 	%r<124>;
	.reg .b64 	%rd<21>;
	// demoted variable
	.shared .align 4 .b8 _ZZ16histogram_kernelPKhiPjE6hist_s[1024];
	ld.param.u64 	%rd7, [_Z16histogram_kernelPKhiPj_param_0];
	ld.param.u32 	%r55, [_Z16histogram_kernelPKhiPj_param_1];
	ld.param.u64 	%rd8, [_Z16histogram_kernelPKhiPj_param_2];
	cvta.to.global.u64 	%rd1, %rd8;
	mov.u32 	%r123, %tid.x;
	setp.gt.u32 	%p1, %r123, 255;
	@%p1 bra 	$L__BB5_7;
	mov.u32 	%r2, %ntid.x;
	add.s32 	%r56, %r123, %r2;
	max.u32 	%r57, %r56, 256;
	setp.lt.u32 	%p2, %r56, 256;
	selp.u32 	%r58, 1, 0, %p2;
	add.s32 	%r59, %r56, %r58;
	sub.s32 	%r60, %r57, %r59;
	div.u32 	%r61, %r60, %r2;
	add.s32 	%r3, %r61, %r58;
	and.b32  	%r62, %r3, 3;
	setp.eq.s32 	%p3, %r62, 3;
	mov.u32 	%r114, %r123;
	@%p3 bra 	$L__BB5_4;
	add.s32 	%r63, %r3, 1;
	and.b32  	%r64, %r63, 3;
	shl.b32 	%r65, %r123, 2;
	mov.u32 	%r66, _ZZ16histogram_kernelPKhiPjE6hist_s;
	add.s32 	%r111, %r66, %r65;
	shl.b32 	%r5, %r2, 2;
	neg.s32 	%r110, %r64;
	mad.lo.s32 	%r114, %r2, %r64, %r123;
$L__BB5_3:
	.pragma "nounroll";
	mov.b32 	%r67, 0;
	st.shared.u32 	[%r111], %r67;
	add.s32 	%r111, %r111, %r5;
	add.s32 	%r110, %r110, 1;
	setp.ne.s32 	%p4, %r110, 0;
	@%p4 bra 	$L__BB5_3;
$L__BB5_4:
	setp.lt.u32 	%p5, %r3, 3;
	@%p5 bra 	$L__BB5_7;
	shl.b32 	%r13, %r2, 2;
	shl.b32 	%r68, %r114, 2;
	mov.u32 	%r69, _ZZ16histogram_kernelPKhiPjE6hist_s;
	add.s32 	%r113, %r69, %r68;
	shl.b32 	%r15, %r2, 4;
	shl.b32 	%r16, %r2, 3;
	mul.lo.s32 	%r17, %r2, 12;
$L__BB5_6:
	mov.b32 	%r70, 0;
	st.shared.u32 	[%r113], %r70;
	add.s32 	%r71, %r113, %r13;
	st.shared.u32 	[%r71], %r70;
	add.s32 	%r72, %r113, %r16;
	st.shared.u32 	[%r72], %r70;
	add.s32 	%r73, %r113, %r17;
	st.shared.u32 	[%r73], %r70;
	add.s32 	%r114, %r114, %r13;
	add.s32 	%r113, %r113, %r15;
	setp.lt.u32 	%p6, %r114, 256;
	@%p6 bra 	$L__BB5_6;
$L__BB5_7:
	bar.sync 	0;
	mov.u32 	%r74, %ctaid.x;
	mov.u32 	%r22, %ntid.x;
	mad.lo.s32 	%r115, %r74, %r22, %r123;
	setp.ge.s32 	%p7, %r115, %r55;
	@%p7 bra 	$L__BB5_10;
	mov.u32 	%r75, %nctaid.x;
	mul.lo.s32 	%r24, %r75, %r22;
	cvta.to.global.u64 	%rd2, %rd7;
	mov.u32 	%r77, _ZZ16histogram_kernelPKhiPjE6hist_s;
$L__BB5_9:
	cvt.s64.s32 	%rd9, %r115;
	add.s64 	%rd10, %rd2, %rd9;
	ld.global.u8 	%rs1, [%rd10];
	mul.wide.u16 	%r76, %rs1, 4;
	add.s32 	%r78, %r77, %r76;
	atom.shared.add.u32 	%r79, [%r78], 1;
	add.s32 	%r115, %r115, %r24;
	setp.lt.s32 	%p8, %r115, %r55;
	@%p8 bra 	$L__BB5_9;
$L__BB5_10:
	setp.gt.u32 	%p9, %r123, 255;
	bar.sync 	0;
	@%p9 bra 	$L__BB5_17;
	add.s32 	%r80, %r123, %r22;
	max.u32 	%r81, %r80, 256;
	setp.lt.u32 	%p10, %r80, 256;
	selp.u32 	%r82, 1, 0, %p10;
	add.s32 	%r83, %r80, %r82;
	sub.s32 	%r84, %r81, %r83;
	div.u32 	%r85, %r84, %r22;
	add.s32 	%r27, %r85, %r82;
	and.b32  	%r86, %r27, 3;
	setp.eq.s32 	%p11, %r86, 3;
	@%p11 bra 	$L__BB5_14;
	add.s32 	%r87, %r27, 1;
	and.b32  	%r88, %r87, 3;
	shl.b32 	%r89, %r123, 2;
	mov.u32 	%r90, _ZZ16histogram_kernelPKhiPjE6hist_s;
	add.s32 	%r117, %r90, %r89;
	shl.b32 	%r29, %r22, 2;
	mul.wide.u32 	%rd11, %r123, 4;
	add.s64 	%rd20, %rd1, %rd11;
	mul.wide.u32 	%rd4, %r22, 4;
	neg.s32 	%r116, %r88;
	mad.lo.s32 	%r123, %r22, %r88, %r123;
$L__BB5_13:
	.pragma "nounroll";
	ld.shared.u32 	%r91, [%r117];
	atom.global.add.u32 	%r92, [%rd20], %r91;
	add.s32 	%r117, %r117, %r29;
	add.s64 	%rd20, %rd20, %rd4;
	add.s32 	%r116, %r116, 1;
	setp.ne.s32 	%p12, %r116, 0;
	@%p12 bra 	$L__BB5_13;
$L__BB5_14:
	setp.lt.u32 	%p13, %r27, 3;
	@%p13 bra 	$L__BB5_17;
	shl.b32 	%r93, %r22, 1;
	add.s32 	%r122, %r123, %r93;
	shl.b32 	%r38, %r22, 2;
	mad.lo.s32 	%r121, %r22, 3, %r123;
	add.s32 	%r120, %r22, %r123;
	shl.b32 	%r94, %r123, 2;
	mov.u32 	%r95, _ZZ16histogram_kernelPKhiPjE6hist_s;
	add.s32 	%r119, %r95, %r94;
	shl.b32 	%r42, %r22, 4;
	shl.b32 	%r43, %r22, 3;
	mul.lo.s32 	%r44, %r22, 12;
$L__BB5_16:
	mul.wide.u32 	%rd12, %r123, 4;
	add.s64 	%rd13, %rd1, %rd12;
	ld.shared.u32 	%r96, [%r119];
	atom.global.add.u32 	%r97, [%rd13], %r96;
	add.s32 	%r98, %r123, %r22;
	mul.wide.u32 	%rd14, %r120, 4;
	add.s64 	%rd15, %rd1, %rd14;
	add.s32 	%r99, %r119, %r38;
	ld.shared.u32 	%r100, [%r99];
	atom.global.add.u32 	%r101, [%rd15], %r100;
	add.s32 	%r102, %r98, %r22;
	mul.wide.u32 	%rd16, %r122, 4;
	add.s64 	%rd17, %rd1, %rd16;
	add.s32 	%r103, %r119, %r43;
	ld.shared.u32 	%r104, [%r103];
	atom.global.add.u32 	%r105, [%rd17], %r104;
	add.s32 	%r106, %r102, %r22;
	mul.wide.u32 	%rd18, %r121, 4;
	add.s64 	%rd19, %rd1, %rd18;
	add.s32 	%r107, %r119, %r44;
	ld.shared.u32 	%r108, [%r107];
	atom.global.add.u32 	%r109, [%rd19], %r108;
	add.s32 	%r123, %r106, %r22;
	add.s32 	%r122, %r122, %r38;
	add.s32 	%r121, %r121, %r38;
	add.s32 	%r120, %r120, %r38;
	add.s32 	%r119, %r119, %r42;
	setp.lt.u32 	%p14, %r123, 256;
	@%p14 bra 	$L__BB5_16;
$L__BB5_17:
	ret;

}
	// .globl	_Z15spmv_csr_kernelPKiS0_PKfS2_Pfi
.visible .entry _Z15spmv_csr_kernelPKiS0_PKfS2_Pfi(
	.param .u64 .ptr .align 1 _Z15spmv_csr_kernelPKiS0_PKfS2_Pfi_param_0,
	.param .u64 .ptr .align 1 _Z15spmv_csr_kernelPKiS0_PKfS2_Pfi_param_1,
	.param .u64 .ptr .align 1 _Z15spmv_csr_kernelPKiS0_PKfS2_Pfi_param_2,
	.param .u64 .ptr .align 1 _Z15spmv_csr_kernelPKiS0_PKfS2_Pfi_param_3,
	.param .u64 .ptr .align 1 _Z15spmv_csr_kernelPKiS0_PKfS2_Pfi_param_4,
	.param .u32 _Z15spmv_csr_kernelPKiS0_PKfS2_Pfi_param_5
)
{
	.reg .pred 	%p<11>;
	.reg .b32 	%r<67>;
	.reg .b32 	%f<112>;
	.reg .b64 	%rd<87>;

	ld.param.u64 	%rd6, [_Z15spmv_csr_kernelPKiS0_PKfS2_Pfi_param_0];
	ld.param.u64 	%rd8, [_Z15spmv_csr_kernelPKiS0_PKfS2_Pfi_param_1];
	ld.param.u64 	%rd9, [_Z15spmv_csr_kernelPKiS0_PKfS2_Pfi_param_2];
	ld.param.u64 	%rd10, [_Z15spmv_csr_kernelPKiS0_PKfS2_Pfi_param_3];
	ld.param.u64 	%rd7, [_Z15spmv_csr_kernelPKiS0_PKfS2_Pfi_param_4];
	ld.param.u32 	%r23, [_Z15spmv_csr_kernelPKiS0_PKfS2_Pfi_param_5];
	cvta.to.global.u64 	%rd1, %rd10;
	cvta.to.global.u64 	%rd2, %rd8;
	cvta.to.global.u64 	%rd3, %rd9;
	mov.u32 	%r24, %ctaid.x;
	mov.u32 	%r25, %ntid.x;
	mov.u32 	%r26, %tid.x;
	mad.lo.s32 	%r1, %r24, %r25, %r26;
	setp.ge.s32 	%p1, %r1, %r23;
	@%p1 bra 	$L__BB6_15;
	cvta.to.global.u64 	%rd11, %rd6;
	mul.wide.s32 	%rd12, %r1, 4;
	add.s64 	%rd13, %rd11, %rd12;
	ld.global.u32 	%r62, [%rd13];
	ld.global.u32 	%r3, [%rd13+4];
	setp.ge.s32 	%p2, %r62, %r3;
	mov.f32 	%f111, 0f00000000;
	@%p2 bra 	$L__BB6_14;
	add.s32 	%r27, %r62, 1;
	max.s32 	%r28, %r3, %r27;
	sub.s32 	%r4, %r28, %r62;
	and.b32  	%r5, %r4, 15;
	sub.s32 	%r29, %r62, %r28;
	setp.gt.u32 	%p3, %r29, -16;
	mov.f32 	%f111, 0f00000000;
	@%p3 bra 	$L__BB6_5;
	and.b32  	%r30, %r4, -16;
	neg.s32 	%r60, %r30;
	add.s64 	%rd4, %rd3, 32;
	add.s64 	%rd5, %rd2, 32;
	mov.f32 	%f111, 0f00000000;
$L__BB6_4:
	.pragma "nounroll";
	mul.wide.s32 	%rd14, %r62, 4;
	add.s64 	%rd15, %rd4, %rd14;
	add.s64 	%rd16, %rd5, %rd14;
	ld.global.f32 	%f18, [%rd15+-32];
	ld.global.u32 	%r31, [%rd16+-32];
	mul.wide.s32 	%rd17, %r31, 4;
	add.s64 	%rd18, %rd1, %rd17;
	ld.global.f32 	%f19, [%rd18];
	fma.rn.f32 	%f20, %f18, %f19, %f111;
	ld.global.f32 	%f21, [%rd15+-28];
	ld.global.u32 	%r32, [%rd16+-28];
	mul.wide.s32 	%rd19, %r32, 4;
	add.s64 	%rd20, %rd1, %rd19;
	ld.global.f32 	%f22, [%rd20];
	fma.rn.f32 	%f23, %f21, %f22, %f20;
	ld.global.f32 	%f24, [%rd15+-24];
	ld.global.u32 	%r33, [%rd16+-24];
	mul.wide.s32 	%rd21, %r33, 4;
	add.s64 	%rd22, %rd1, %rd21;
	ld.global.f32 	%f25, [%rd22];
	fma.rn.f32 	%f26, %f24, %f25, %f23;
	ld.global.f32 	%f27, [%rd15+-20];
	ld.global.u32 	%r34, [%rd16+-20];
	mul.wide.s32 	%rd23, %r34, 4;
	add.s64 	%rd24, %rd1, %rd23;
	ld.global.f32 	%f28, [%rd24];
	fma.rn.f32 	%f29, %f27, %f28, %f26;
	ld.global.f32 	%f30, [%rd15+-16];
	ld.global.u32 	%r35, [%rd16+-16];
	mul.wide.s32 	%rd25, %r35, 4;
	add.s64 	%rd26, %rd1, %rd25;
	ld.global.f32 	%f31, [%rd26];
	fma.rn.f32 	%f32, %f30, %f31, %f29;
	ld.global.f32 	%f33, [%rd15+-12];
	ld.global.u32 	%r36, [%rd16+-12];
	mul.wide.s32 	%rd27, %r36, 4;
	add.s64 	%rd28, %rd1, %rd27;
	ld.global.f32 	%f34, [%rd28];
	fma.rn.f32 	%f35, %f33, %f34, %f32;
	ld.global.f32 	%f36, [%rd15+-8];
	ld.global.u32 	%r37, [%rd16+-8];
	mul.wide.s32 	%rd29, %r37, 4;
	add.s64 	%rd30, %rd1, %rd29;
	ld.global.f32 	%f37, [%rd30];
	fma.rn.f32 	%f38, %f36, %f37, %f35;
	ld.global.f32 	%f39, [%rd15+-4];
	ld.global.u32 	%r38, [%rd16+-4];
	mul.wide.s32 	%rd31, %r38, 4;
	add.s64 	%rd32, %rd1, %rd31;
	ld.global.f32 	%f40, [%rd32];
	fma.rn.f32 	%f41, %f39, %f40, %f38;
	ld.global.f32 	%f42, [%rd15];
	ld.global.u32 	%r39, [%rd16];
	mul.wide.s32 	%rd33, %r39, 4;
	add.s64 	%rd34, %rd1, %rd33;
	ld.global.f32 	%f43, [%rd34];
	fma.rn.f32 	%f44, %f42, %f43, %f41;
	ld.global.f32 	%f45, [%rd15+4];
	ld.global.u32 	%r40, [%rd16+4];
	mul.wide.s32 	%rd35, %r40, 4;
	add.s64 	%rd36, %rd1, %rd35;
	ld.global.f32 	%f46, [%rd36];
	fma.rn.f32 	%f47, %f45, %f46, %f44;
	ld.global.f32 	%f48, [%rd15+8];
	ld.global.u32 	%r41, [%rd16+8];
	mul.wide.s32 	%rd37, %r41, 4;
	add.s64 	%rd38, %rd1, %rd37;
	ld.global.f32 	%f49, [%rd38];
	fma.rn.f32 	%f50, %f48, %f49, %f47;
	ld.global.f32 	%f51, [%rd15+12];
	ld.global.u32 	%r42, [%rd16+12];
	mul.wide.s32 	%rd39, %r42, 4;
	add.s64 	%rd40, %rd1, %rd39;
	ld.global.f32 	%f52, [%rd40];
	fma.rn.f32 	%f53, %f51, %f52, %f50;
	ld.global.f32 	%f54, [%rd15+16];
	ld.global.u32 	%r43, [%rd16+16];
	mul.wide.s32 	%rd41, %r43, 4;
	add.s64 	%rd42, %rd1, %rd41;
	ld.global.f32 	%f55, [%rd42];
	fma.rn.f32 	%f56, %f54, %f55, %f53;
	ld.global.f32 	%f57, [%rd15+20];
	ld.global.u32 	%r44, [%rd16+20];
	mul.wide.s32 	%rd43, %r44, 4;
	add.s64 	%rd44, %rd1, %rd43;
	ld.global.f32 	%f58, [%rd44];
	fma.rn.f32 	%f59, %f57, %f58, %f56;
	ld.global.f32 	%f60, [%rd15+24];
	ld.global.u32 	%r45, [%rd16+24];
	mul.wide.s32 	%rd45, %r45, 4;
	add.s64 	%rd46, %rd1, %rd45;
	ld.global.f32 	%f61, [%rd46];
	fma.rn.f32 	%f62, %f60, %f61, %f59;
	ld.global.f32 	%f63, [%rd15+28];
	ld.global.u32 	%r46, [%rd16+28];
	mul.wide.s32 	%rd47, %r46, 4;
	add.s64 	%rd48, %rd1, %rd47;
	ld.global.f32 	%f64, [%rd48];
	fma.rn.f32 	%f111, %f63, %f64, %f62;
	add.s32 	%r62, %r62, 16;
	add.s32 	%r60, %r60, 16;
	setp.ne.s32 	%p4, %r60, 0;
	@%p4 bra 	$L__BB6_4;
$L__BB6_5:
	setp.eq.s32 	%p5, %r5, 0;
	@%p5 bra 	$L__BB6_14;
	and.b32  	%r12, %r4, 7;
	setp.lt.u32 	%p6, %r5, 8;
	@%p6 bra 	$L__BB6_8;
	mul.wide.s32 	%rd49, %r62, 4;
	add.s64 	%rd50, %rd3, %rd49;
	ld.global.f32 	%f66, [%rd50];
	add.s64 	%rd51, %rd2, %rd49;
	ld.global.u32 	%r47, [%rd51];
	mul.wide.s32 	%rd52, %r47, 4;
	add.s64 	%rd53, %rd1, %rd52;
	ld.global.f32 	%f67, [%rd53];
	fma.rn.f32 	%f68, %f66, %f67, %f111;
	ld.global.f32 	%f69, [%rd50+4];
	ld.global.u32 	%r48, [%rd51+4];
	mul.wide.s32 	%rd54, %r48, 4;
	add.s64 	%rd55, %rd1, %rd54;
	ld.global.f32 	%f70, [%rd55];
	fma.rn.f32 	%f71, %f69, %f70, %f68;
	ld.global.f32 	%f72, [%rd50+8];
	ld.global.u32 	%r49, [%rd51+8];
	mul.wide.s32 	%rd56, %r49, 4;
	add.s64 	%rd57, %rd1, %rd56;
	ld.global.f32 	%f73, [%rd57];
	fma.rn.f32 	%f74, %f72, %f73, %f71;
	ld.global.f32 	%f75, [%rd50+12];
	ld.global.u32 	%r50, [%rd51+12];
	mul.wide.s32 	%rd58, %r50, 4;
	add.s64 	%rd59, %rd1, %rd58;
	ld.global.f32 	%f76, [%rd59];
	fma.rn.f32 	%f77, %f75, %f76, %f74;
	ld.global.f32 	%f78, [%rd50+16];
	ld.global.u32 	%r51, [%rd51+16];
	mul.wide.s32 	%rd60, %r51, 4;
	add.s64 	%rd61, %rd1, %rd60;
	ld.global.f32 	%f79, [%rd61];
	fma.rn.f32 	%f80, %f78, %f79, %f77;
	ld.global.f32 	%f81, [%rd50+20];
	ld.global.u32 	%r52, [%rd51+20];
	mul.wide.s32 	%rd62, %r52, 4;
	add.s64 	%rd63, %rd1, %rd62;
	ld.global.f32 	%f82, [%rd63];
	fma.rn.f32 	%f83, %f81, %f82, %f80;
	ld.global.f32 	%f84, [%rd50+24];
	ld.global.u32 	%r53, [%rd51+24];
	mul.wide.s32 	%rd64, %r53, 4;
	add.s64 	%rd65, %rd1, %rd64;
	ld.global.f32 	%f85, [%rd65];
	fma.rn.f32 	%f86, %f84, %f85, %f83;
	ld.global.f32 	%f87, [%rd50+28];
	ld.global.u32 	%r54, [%rd51+28];
	mul.wide.s32 	%rd66, %r54, 4;
	add.s64 	%rd67, %rd1, %rd66;
	ld.global.f32 	%f88, [%rd67];
	fma.rn.f32 	%f111, %f87, %f88, %f86;
	add.s32 	%r62, %r62, 8;
$L__BB6_8:
	setp.eq.s32 	%p7, %r12, 0;
	@%p7 bra 	$L__BB6_14;
	and.b32  	%r15, %r4, 3;
	setp.lt.u32 	%p8, %r12, 4;
	@%p8 bra 	$L__BB6_11;
	mul.wide.s32 	%rd68, %r62, 4;
	add.s64 	%rd69, %rd3, %rd68;
	ld.global.f32 	%f90, [%rd69];
	add.s64 	%rd70, %rd2, %rd68;
	ld.global.u32 	%r55, [%rd70];
	mul.wide.s32 	%rd71, %r55, 4;
	add.s64 	%rd72, %rd1, %rd71;
	ld.global.f32 	%f91, [%rd72];
	fma.rn.f32 	%f92, %f90, %f91, %f111;
	ld.global.f32 	%f93, [%rd69+4];
	ld.global.u32 	%r56, [%rd70+4];
	mul.wide.s32 	%rd73, %r56, 4;
	add.s64 	%rd74, %rd1, %rd73;
	ld.global.f32 	%f94, [%rd74];
	fma.rn.f32 	%f95, %f93, %f94, %f92;
	ld.global.f32 	%f96, [%rd69+8];
	ld.global.u32 	%r57, [%rd70+8];
	mul.wide.s32 	%rd75, %r57, 4;
	add.s64 	%rd76, %rd1, %rd75;
	ld.global.f32 	%f97, [%rd76];
	fma.rn.f32 	%f98, %f96, %f97, %f95;
	ld.global.f32 	%f99, [%rd69+12];
	ld.global.u32 	%r58, [%rd70+12];
	mul.wide.s32 	%rd77, %r58, 4;
	add.s64 	%rd78, %rd1, %rd77;
	ld.global.f32 	%f100, [%rd78];
	fma.rn.f32 	%f111, %f99, %f100, %f98;
	add.s32 	%r62, %r62, 4;
$L__BB6_11:
	setp.eq.s32 	%p9, %r15, 0;
	@%p9 bra 	$L__BB6_14;
	neg.s32 	%r65, %r15;
$L__BB6_13:
	.pragma "nounroll";
	mul.wide.s32 	%rd79, %r62, 4;
	add.s64 	%rd80, %rd2, %rd79;
	add.s64 	%rd81, %rd3, %rd79;
	ld.global.f32 	%f101, [%rd81];
	ld.global.u32 	%r59, [%rd80];
	mul.wide.s32 	%rd82, %r59, 4;
	add.s64 	%rd83, %rd1, %rd82;
	ld.global.f32 	%f102, [%rd83];
	fma.rn.f32 	%f111, %f101, %f102, %f111;
	add.s32 	%r62, %r62, 1;
	add.s32 	%r65, %r65, 1;
	setp.ne.s32 	%p10, %r65, 0;
	@%p10 bra 	$L__BB6_13;
$L__BB6_14:
	cvta.to.global.u64 	%rd84, %rd7;
	add.s64 	%rd86, %rd84, %rd12;
	st.global.f32 	[%rd86], %f111;
$L__BB6_15:
	ret;

}
	// .globl	_Z17nbody_step_kernelP7float2_S0_PKfifff
.visible .entry _Z17nbody_step_kernelP7float2_S0_PKfifff(
	.param .u64 .ptr .align 1 _Z17nbody_step_kernelP7float2_S0_PKfifff_param_0,
	.param .u64 .ptr .align 1 _Z17nbody_step_kernelP7float2_S0_PKfifff_param_1,
	.param .u64 .ptr .align 1 _Z17nbody_step_kernelP7float2_S0_PKfifff_param_2,
	.param .u32 _Z17nbody_step_kernelP7float2_S0_PKfifff_param_3,
	.param .f32 _Z17nbody_step_kernelP7float2_S0_PKfifff_param_4,
	.param .f32 _Z17nbody_step_kernelP7float2_S0_PKfifff_param_5,
	.param .f32 _Z17nbody_step_kernelP7float2_S0_PKfifff_param_6
)
{
	.reg .pred 	%p<22>;
	.reg .b32 	%r<52>;
	.reg .b32 	%f<560>;
	.reg .b64 	%rd<59>;

	ld.param.u64 	%rd17, [_Z17nbody_step_kernelP7float2_S0_PKfifff_param_0];
	ld.param.u64 	%rd16, [_Z17nbody_step_kernelP7float2_S0_PKfifff_param_1];
	ld.param.u64 	%rd18, [_Z17nbody_step_kernelP7float2_S0_PKfifff_param_2];
	ld.param.u32 	%r30, [_Z17nbody_step_kernelP7float2_S0_PKfifff_param_3];
	ld.param.f32 	%f57, [_Z17nbody_step_kernelP7float2_S0_PKfifff_param_4];
	ld.param.f32 	%f58, [_Z17nbody_step_kernelP7float2_S0_PKfifff_param_5];
	ld.param.f32 	%f59, [_Z17nbody_step_kernelP7float2_S0_PKfifff_param_6];
	cvta.to.global.u64 	%rd1, %rd18;
	cvta.to.global.u64 	%rd2, %rd17;
	mov.u32 	%r31, %ctaid.x;
	mov.u32 	%r32, %ntid.x;
	mov.u32 	%r33, %tid.x;
	mad.lo.s32 	%r1, %r31, %r32, %r33;
	setp.ge.s32 	%p1, %r1, %r30;
	@%p1 bra 	$L__BB7_30;
	mul.wide.s32 	%rd19, %r1, 8;
	add.s64 	%rd3, %rd2, %rd19;
	ld.global.f32 	%f1, [%rd3];
	ld.global.f32 	%f2, [%rd3+4];
	setp.lt.s32 	%p2, %r1, 1;
	mov.f32 	%f538, 0f00000000;
	mov.b32 	%r49, 0;
	mov.f32 	%f539, %f538;
	@%p2 bra 	$L__BB7_13;
	min.s32 	%r36, %r1, %r30;
	max.s32 	%r49, %r36, 1;
	and.b32  	%r3, %r49, 7;
	setp.lt.s32 	%p3, %r36, 8;
	mov.f32 	%f539, 0f00000000;
	mov.b32 	%r43, 0;
	mov.f32 	%f538, %f539;
	@%p3 bra 	$L__BB7_5;
	and.b32  	%r43, %r49, 2147483640;
	neg.s32 	%r41, %r43;
	add.s64 	%rd56, %rd2, 32;
	add.s64 	%rd55, %rd1, 16;
	mov.f32 	%f539, 0f00000000;
$L__BB7_4:
	.pragma "nounroll";
	ld.global.f32 	%f64, [%rd56+-32];
	sub.f32 	%f65, %f64, %f1;
	ld.global.f32 	%f66, [%rd56+-28];
	sub.f32 	%f67, %f66, %f2;
	mul.f32 	%f68, %f67, %f67;
	fma.rn.f32 	%f69, %f65, %f65, %f68;
	add.f32 	%f70, %f59, %f69;
	rsqrt.approx.f32 	%f71, %f70;
	mul.f32 	%f72, %f71, %f71;
	mul.f32 	%f73, %f71, %f72;
	ld.global.f32 	%f74, [%rd55+-16];
	mul.f32 	%f75, %f58, %f74;
	mul.f32 	%f76, %f75, %f73;
	fma.rn.f32 	%f77, %f65, %f76, %f538;
	fma.rn.f32 	%f78, %f67, %f76, %f539;
	ld.global.f32 	%f79, [%rd56+-24];
	sub.f32 	%f80, %f79, %f1;
	ld.global.f32 	%f81, [%rd56+-20];
	sub.f32 	%f82, %f81, %f2;
	mul.f32 	%f83, %f82, %f82;
	fma.rn.f32 	%f84, %f80, %f80, %f83;
	add.f32 	%f85, %f59, %f84;
	rsqrt.approx.f32 	%f86, %f85;
	mul.f32 	%f87, %f86, %f86;
	mul.f32 	%f88, %f86, %f87;
	ld.global.f32 	%f89, [%rd55+-12];
	mul.f32 	%f90, %f58, %f89;
	mul.f32 	%f91, %f90, %f88;
	fma.rn.f32 	%f92, %f80, %f91, %f77;
	fma.rn.f32 	%f93, %f82, %f91, %f78;
	ld.global.f32 	%f94, [%rd56+-16];
	sub.f32 	%f95, %f94, %f1;
	ld.global.f32 	%f96, [%rd56+-12];
	sub.f32 	%f97, %f96, %f2;
	mul.f32 	%f98, %f97, %f97;
	fma.rn.f32 	%f99, %f95, %f95, %f98;
	add.f32 	%f100, %f59, %f99;
	rsqrt.approx.f32 	%f101, %f100;
	mul.f32 	%f102, %f101, %f101;
	mul.f32 	%f103, %f101, %f102;
	ld.global.f32 	%f104, [%rd55+-8];
	mul.f32 	%f105, %f58, %f104;
	mul.f32 	%f106, %f105, %f103;
	fma.rn.f32 	%f107, %f95, %f106, %f92;
	fma.rn.f32 	%f108, %f97, %f106, %f93;
	ld.global.f32 	%f109, [%rd56+-8];
	sub.f32 	%f110, %f109, %f1;
	ld.global.f32 	%f111, [%rd56+-4];
	sub.f32 	%f112, %f111, %f2;
	mul.f32 	%f113, %f112, %f112;
	fma.rn.f32 	%f114, %f110, %f110, %f113;
	add.f32 	%f115, %f59, %f114;
	rsqrt.approx.f32 	%f116, %f115;
	mul.f32 	%f117, %f116, %f116;
	mul.f32 	%f118, %f116, %f117;
	ld.global.f32 	%f119, [%rd55+-4];
	mul.f32 	%f120, %f58, %f119;
	mul.f32 	%f121, %f120, %f118;
	fma.rn.f32 	%f122, %f110, %f121, %f107;
	fma.rn.f32 	%f123, %f112, %f121, %f108;
	ld.global.f32 	%f124, [%rd56];
	sub.f32 	%f125, %f124, %f1;
	ld.global.f32 	%f126, [%rd56+4];
	sub.f32 	%f127, %f126, %f2;
	mul.f32 	%f128, %f127, %f127;
	fma.rn.f32 	%f129, %f125, %f125, %f128;
	add.f32 	%f130, %f59, %f129;
	rsqrt.approx.f32 	%f131, %f130;
	mul.f32 	%f132, %f131, %f131;
	mul.f32 	%f133, %f131, %f132;
	ld.global.f32 	%f134, [%rd55];
	mul.f32 	%f135, %f58, %f134;
	mul.f32 	%f136, %f135, %f133;
	fma.rn.f32 	%f137, %f125, %f136, %f122;
	fma.rn.f32 	%f138, %f127, %f136, %f123;
	ld.global.f32 	%f139, [%rd56+8];
	sub.f32 	%f140, %f139, %f1;
	ld.global.f32 	%f141, [%rd56+12];
	sub.f32 	%f142, %f141, %f2;
	mul.f32 	%f143, %f142, %f142;
	fma.rn.f32 	%f144, %f140, %f140, %f143;
	add.f32 	%f145, %f59, %f144;
	rsqrt.approx.f32 	%f146, %f145;
	mul.f32 	%f147, %f146, %f146;
	mul.f32 	%f148, %f146, %f147;
	ld.global.f32 	%f149, [%rd55+4];
	mul.f32 	%f150, %f58, %f149;
	mul.f32 	%f151, %f150, %f148;
	fma.rn.f32 	%f152, %f140, %f151, %f137;
	fma.rn.f32 	%f153, %f142, %f151, %f138;
	ld.global.f32 	%f154, [%rd56+16];
	sub.f32 	%f155, %f154, %f1;
	ld.global.f32 	%f156, [%rd56+20];
	sub.f32 	%f157, %f156, %f2;
	mul.f32 	%f158, %f157, %f157;
	fma.rn.f32 	%f159, %f155, %f155, %f158;
	add.f32 	%f160, %f59, %f159;
	rsqrt.approx.f32 	%f161, %f160;
	mul.f32 	%f162, %f161, %f161;
	mul.f32 	%f163, %f161, %f162;
	ld.global.f32 	%f164, [%rd55+8];
	mul.f32 	%f165, %f58, %f164;
	mul.f32 	%f166, %f165, %f163;
	fma.rn.f32 	%f167, %f155, %f166, %f152;
	fma.rn.f32 	%f168, %f157, %f166, %f153;
	ld.global.f32 	%f169, [%rd56+24];
	sub.f32 	%f170, %f169, %f1;
	ld.global.f32 	%f171, [%rd56+28];
	sub.f32 	%f172, %f171, %f2;
	mul.f32 	%f173, %f172, %f172;
	fma.rn.f32 	%f174, %f170, %f170, %f173;
	add.f32 	%f175, %f59, %f174;
	rsqrt.approx.f32 	%f176, %f175;
	mul.f32 	%f177, %f176, %f176;
	mul.f32 	%f178, %f176, %f177;
	ld.global.f32 	%f179, [%rd55+12];
	mul.f32 	%f180, %f58, %f179;
	mul.f32 	%f181, %f180, %f178;
	fma.rn.f32 	%f538, %f170, %f181, %f167;
	fma.rn.f32 	%f539, %f172, %f181, %f168;
	add.s32 	%r41, %r41, 8;
	add.s64 	%rd56, %rd56, 64;
	add.s64 	%rd55, %rd55, 32;
	setp.ne.s32 	%p4, %r41, 0;
	@%p4 bra 	$L__BB7_4;
$L__BB7_5:
	setp.eq.s32 	%p5, %r3, 0;
	@%p5 bra 	$L__BB7_13;
	and.b32  	%r9, %r49, 3;
	setp.lt.u32 	%p6, %r3, 4;
	@%p6 bra 	$L__BB7_8;
	mul.wide.u32 	%rd20, %r43, 8;
	add.s64 	%rd21, %rd2, %rd20;
	ld.global.f32 	%f183, [%rd21];
	sub.f32 	%f184, %f183, %f1;
	ld.global.f32 	%f185, [%rd21+4];
	sub.f32 	%f186, %f185, %f2;
	mul.f32 	%f187, %f186, %f186;
	fma.rn.f32 	%f188, %f184, %f184, %f187;
	add.f32 	%f189, %f59, %f188;
	rsqrt.approx.f32 	%f190, %f189;
	mul.f32 	%f191, %f190, %f190;
	mul.f32 	%f192, %f190, %f191;
	mul.wide.u32 	%rd22, %r43, 4;
	add.s64 	%rd23, %rd1, %rd22;
	ld.global.f32 	%f193, [%rd23];
	mul.f32 	%f194, %f58, %f193;
	mul.f32 	%f195, %f194, %f192;
	fma.rn.f32 	%f196, %f184, %f195, %f538;
	fma.rn.f32 	%f197, %f186, %f195, %f539;
	ld.global.f32 	%f198, [%rd21+8];
	sub.f32 	%f199, %f198, %f1;
	ld.global.f32 	%f200, [%rd21+12];
	sub.f32 	%f201, %f200, %f2;
	mul.f32 	%f202, %f201, %f201;
	fma.rn.f32 	%f203, %f199, %f199, %f202;
	add.f32 	%f204, %f59, %f203;
	rsqrt.approx.f32 	%f205, %f204;
	mul.f32 	%f206, %f205, %f205;
	mul.f32 	%f207, %f205, %f206;
	ld.global.f32 	%f208, [%rd23+4];
	mul.f32 	%f209, %f58, %f208;
	mul.f32 	%f210, %f209, %f207;
	fma.rn.f32 	%f211, %f199, %f210, %f196;
	fma.rn.f32 	%f212, %f201, %f210, %f197;
	ld.global.f32 	%f213, [%rd21+16];
	sub.f32 	%f214, %f213, %f1;
	ld.global.f32 	%f215, [%rd21+20];
	sub.f32 	%f216, %f215, %f2;
	mul.f32 	%f217, %f216, %f216;
	fma.rn.f32 	%f218, %f214, %f214, %f217;
	add.f32 	%f219, %f59, %f218;
	rsqrt.approx.f32 	%f220, %f219;
	mul.f32 	%f221, %f220, %f220;
	mul.f32 	%f222, %f220, %f221;
	ld.global.f32 	%f223, [%rd23+8];
	mul.f32 	%f224, %f58, %f223;
	mul.f32 	%f225, %f224, %f222;
	fma.rn.f32 	%f226, %f214, %f225, %f211;
	fma.rn.f32 	%f227, %f216, %f225, %f212;
	ld.global.f32 	%f228, [%rd21+24];
	sub.f32 	%f229, %f228, %f1;
	ld.global.f32 	%f230, [%rd21+28];
	sub.f32 	%f231, %f230, %f2;
	mul.f32 	%f232, %f231, %f231;
	fma.rn.f32 	%f233, %f229, %f229, %f232;
	add.f32 	%f234, %f59, %f233;
	rsqrt.approx.f32 	%f235, %f234;
	mul.f32 	%f236, %f235, %f235;
	mul.f32 	%f237, %f235, %f236;
	ld.global.f32 	%f238, [%rd23+12];
	mul.f32 	%f239, %f58, %f238;
	mul.f32 	%f240, %f239, %f237;
	fma.rn.f32 	%f538, %f229, %f240, %f226;
	fma.rn.f32 	%f539, %f231, %f240, %f227;
	add.s32 	%r43, %r43, 4;
$L__BB7_8:
	setp.eq.s32 	%p7, %r9, 0;
	@%p7 bra 	$L__BB7_13;
	setp.eq.s32 	%p8, %r9, 1;
	@%p8 bra 	$L__BB7_11;
	mul.wide.u32 	%rd24, %r43, 8;
	add.s64 	%rd25, %rd2, %rd24;
	ld.global.f32 	%f242, [%rd25];
	sub.f32 	%f243, %f242, %f1;
	ld.global.f32 	%f244, [%rd25+4];
	sub.f32 	%f245, %f244, %f2;
	mul.f32 	%f246, %f245, %f245;
	fma.rn.f32 	%f247, %f243, %f243, %f246;
	add.f32 	%f248, %f59, %f247;
	rsqrt.approx.f32 	%f249, %f248;
	mul.f32 	%f250, %f249, %f249;
	mul.f32 	%f251, %f249, %f250;
	mul.wide.u32 	%rd26, %r43, 4;
	add.s64 	%rd27, %rd1, %rd26;
	ld.global.f32 	%f252, [%rd27];
	mul.f32 	%f253, %f58, %f252;
	mul.f32 	%f254, %f253, %f251;
	fma.rn.f32 	%f255, %f243, %f254, %f538;
	fma.rn.f32 	%f256, %f245, %f254, %f539;
	ld.global.f32 	%f257, [%rd25+8];
	sub.f32 	%f258, %f257, %f1;
	ld.global.f32 	%f259, [%rd25+12];
	sub.f32 	%f260, %f259, %f2;
	mul.f32 	%f261, %f260, %f260;
	fma.rn.f32 	%f262, %f258, %f258, %f261;
	add.f32 	%f263, %f59, %f262;
	rsqrt.approx.f32 	%f264, %f263;
	mul.f32 	%f265, %f264, %f264;
	mul.f32 	%f266, %f264, %f265;
	ld.global.f32 	%f267, [%rd27+4];
	mul.f32 	%f268, %f58, %f267;
	mul.f32 	%f269, %f268, %f266;
	fma.rn.f32 	%f538, %f258, %f269, %f255;
	fma.rn.f32 	%f539, %f260, %f269, %f256;
	add.s32 	%r43, %r43, 2;
$L__BB7_11:
	and.b32  	%r37, %r49, 1;
	setp.eq.b32 	%p9, %r37, 1;
	not.pred 	%p10, %p9;
	@%p10 bra 	$L__BB7_13;
	mul.wide.u32 	%rd28, %r43, 8;
	add.s64 	%rd29, %rd2, %rd28;
	ld.global.f32 	%f270, [%rd29];
	sub.f32 	%f271, %f270, %f1;
	ld.global.f32 	%f272, [%rd29+4];
	sub.f32 	%f273, %f272, %f2;
	mul.f32 	%f274, %f273, %f273;
	fma.rn.f32 	%f275, %f271, %f271, %f274;
	add.f32 	%f276, %f59, %f275;
	rsqrt.approx.f32 	%f277, %f276;
	mul.f32 	%f278, %f277, %f277;
	mul.f32 	%f279, %f277, %f278;
	mul.wide.u32 	%rd30, %r43, 4;
	add.s64 	%rd31, %rd1, %rd30;
	ld.global.f32 	%f280, [%rd31];
	mul.f32 	%f281, %f58, %f280;
	mul.f32 	%f282, %f281, %f279;
	fma.rn.f32 	%f538, %f271, %f282, %f538;
	fma.rn.f32 	%f539, %f273, %f282, %f539;
$L__BB7_13:
	setp.ge.s32 	%p11, %r49, %r30;
	@%p11 bra 	$L__BB7_17;
	setp.eq.s32 	%p12, %r1, %r49;
	@%p12 bra 	$L__BB7_16;
	mul.wide.u32 	%rd32, %r49, 8;
	add.s64 	%rd33, %rd2, %rd32;
	ld.global.f32 	%f283, [%rd33];
	sub.f32 	%f284, %f283, %f1;
	ld.global.f32 	%f285, [%rd33+4];
	sub.f32 	%f286, %f285, %f2;
	mul.f32 	%f287, %f286, %f286;
	fma.rn.f32 	%f288, %f284, %f284, %f287;
	add.f32 	%f289, %f59, %f288;
	rsqrt.approx.f32 	%f290, %f289;
	mul.f32 	%f291, %f290, %f290;
	mul.f32 	%f292, %f290, %f291;
	mul.wide.u32 	%rd34, %r49, 4;
	add.s64 	%rd35, %rd1, %rd34;
	ld.global.f32 	%f293, [%rd35];
	mul.f32 	%f294, %f58, %f293;
	mul.f32 	%f295, %f294, %f292;
	fma.rn.f32 	%f538, %f284, %f295, %f538;
	fma.rn.f32 	%f539, %f286, %f295, %f539;
$L__BB7_16:
	add.s32 	%r49, %r49, 1;
$L__BB7_17:
	setp.ge.s32 	%p13, %r49, %r30;
	@%p13 bra 	$L__BB7_29;
	sub.s32 	%r17, %r30, %r49;
	and.b32  	%r18, %r17, 7;
	sub.s32 	%r38, %r49, %r30;
	setp.gt.u32 	%p14, %r38, -8;
	@%p14 bra 	$L__BB7_21;
	and.b32  	%r39, %r17, -8;
	neg.s32 	%r47, %r39;
	mul.wide.u32 	%rd36, %r49, 8;
	add.s64 	%rd37, %rd36, %rd2;
	add.s64 	%rd58, %rd37, 32;
	mul.wide.u32 	%rd38, %r49, 4;
	add.s64 	%rd39, %rd38, %rd1;
	add.s64 	%rd57, %rd39, 16;
$L__BB7_20:
	.pragma "nounroll";
	ld.global.f32 	%f297, [%rd58+-32];
	sub.f32 	%f298, %f297, %f1;
	ld.global.f32 	%f299, [%rd58+-28];
	sub.f32 	%f300, %f299, %f2;
	mul.f32 	%f301, %f300, %f300;
	fma.rn.f32 	%f302, %f298, %f298, %f301;
	add.f32 	%f303, %f59, %f302;
	rsqrt.approx.f32 	%f304, %f303;
	mul.f32 	%f305, %f304, %f304;
	mul.f32 	%f306, %f304, %f305;
	ld.global.f32 	%f307, [%rd57+-16];
	mul.f32 	%f308, %f58, %f307;
	mul.f32 	%f309, %f308, %f306;
	fma.rn.f32 	%f310, %f298, %f309, %f538;
	fma.rn.f32 	%f311, %f300, %f309, %f539;
	ld.global.f32 	%f312, [%rd58+-24];
	sub.f32 	%f313, %f312, %f1;
	ld.global.f32 	%f314, [%rd58+-20];
	sub.f32 	%f315, %f314, %f2;
	mul.f32 	%f316, %f315, %f315;
	fma.rn.f32 	%f317, %f313, %f313, %f316;
	add.f32 	%f318, %f59, %f317;
	rsqrt.approx.f32 	%f319, %f318;
	mul.f32 	%f320, %f319, %f319;
	mul.f32 	%f321, %f319, %f320;
	ld.global.f32 	%f322, [%rd57+-12];
	mul.f32 	%f323, %f58, %f322;
	mul.f32 	%f324, %f323, %f321;
	fma.rn.f32 	%f325, %f313, %f324, %f310;
	fma.rn.f32 	%f326, %f315, %f324, %f311;
	ld.global.f32 	%f327, [%rd58+-16];
	sub.f32 	%f328, %f327, %f1;
	ld.global.f32 	%f329, [%rd58+-12];
	sub.f32 	%f330, %f329, %f2;
	mul.f32 	%f331, %f330, %f330;
	fma.rn.f32 	%f332, %f328, %f328, %f331;
	add.f32 	%f333, %f59, %f332;
	rsqrt.approx.f32 	%f334, %f333;
	mul.f32 	%f335, %f334, %f334;
	mul.f32 	%f336, %f334, %f335;
	ld.global.f32 	%f337, [%rd57+-8];
	mul.f32 	%f338, %f58, %f337;
	mul.f32 	%f339, %f338, %f336;
	fma.rn.f32 	%f340, %f328, %f339, %f325;
	fma.rn.f32 	%f341, %f330, %f339, %f326;
	ld.global.f32 	%f342, [%rd58+-8];
	sub.f32 	%f343, %f342, %f1;
	ld.global.f32 	%f344, [%rd58+-4];
	sub.f32 	%f345, %f344, %f2;
	mul.f32 	%f346, %f345, %f345;
	fma.rn.f32 	%f347, %f343, %f343, %f346;
	add.f32 	%f348, %f59, %f347;
	rsqrt.approx.f32 	%f349, %f348;
	mul.f32 	%f350, %f349, %f349;
	mul.f32 	%f351, %f349, %f350;
	ld.global.f32 	%f352, [%rd57+-4];
	mul.f32 	%f353, %f58, %f352;
	mul.f32 	%f354, %f353, %f351;
	fma.rn.f32 	%f355, %f343, %f354, %f340;
	fma.rn.f32 	%f356, %f345, %f354, %f341;
	ld.global.f32 	%f357, [%rd58];
	sub.f32 	%f358, %f357, %f1;
	ld.global.f32 	%f359, [%rd58+4];
	sub.f32 	%f360, %f359, %f2;
	mul.f32 	%f361, %f360, %f360;
	fma.rn.f32 	%f362, %f358, %f358, %f361;
	add.f32 	%f363, %f59, %f362;
	rsqrt.approx.f32 	%f364, %f363;
	mul.f32 	%f365, %f364, %f364;
	mul.f32 	%f366, %f364, %f365;
	ld.global.f32 	%f367, [%rd57];
	mul.f32 	%f368, %f58, %f367;
	mul.f32 	%f369, %f368, %f366;
	fma.rn.f32 	%f370, %f358, %f369, %f355;
	fma.rn.f32 	%f371, %f360, %f369, %f356;
	ld.global.f32 	%f372, [%rd58+8];
	sub.f32 	%f373, %f372, %f1;
	ld.global.f32 	%f374, [%rd58+12];
	sub.f32 	%f375, %f374, %f2;
	mul.f32 	%f376, %f375, %f375;
	fma.rn.f32 	%f377, %f373, %f373, %f376;
	add.f32 	%f378, %f59, %f377;
	rsqrt.approx.f32 	%f379, %f378;
	mul.f32 	%f380, %f379, %f379;
	mul.f32 	%f381, %f379, %f380;
	ld.global.f32 	%f382, [%rd57+4];
	mul.f32 	%f383, %f58, %f382;
	mul.f32 	%f384, %f383, %f381;
	fma.rn.f32 	%f385, %f373, %f384, %f370;
	fma.rn.f32 	%f386, %f375, %f384, %f371;
	ld.global.f32 	%f387, [%rd58+16];
	sub.f32 	%f388, %f387, %f1;
	ld.global.f32 	%f389, [%rd58+20];
	sub.f32 	%f390, %f389, %f2;
	mul.f32 	%f391, %f390, %f390;
	fma.rn.f32 	%f392, %f388, %f388, %f391;
	add.f32 	%f393, %f59, %f392;
	rsqrt.approx.f32 	%f394, %f393;
	mul.f32 	%f395, %f394, %f394;
	mul.f32 	%f396, %f394, %f395;
	ld.global.f32 	%f397, [%rd57+8];
	mul.f32 	%f398, %f58, %f397;
	mul.f32 	%f399, %f398, %f396;
	fma.rn.f32 	%f400, %f388, %f399, %f385;
	fma.rn.f32 	%f401, %f390, %f399, %f386;
	ld.global.f32 	%f402, [%rd58+24];
	sub.f32 	%f403, %f402, %f1;
	ld.global.f32 	%f404, [%rd58+28];
	sub.f32 	%f405, %f404, %f2;
	mul.f32 	%f406, %f405, %f405;
	fma.rn.f32 	%f407, %f403, %f403, %f406;
	add.f32 	%f408, %f59, %f407;
	rsqrt.approx.f32 	%f409, %f408;
	mul.f32 	%f410, %f409, %f409;
	mul.f32 	%f411, %f409, %f410;
	ld.global.f32 	%f412, [%rd57+12];
	mul.f32 	%f413, %f58, %f412;
	mul.f32 	%f414, %f413, %f411;
	fma.rn.f32 	%f538, %f403, %f414, %f400;
	fma.rn.f32 	%f539, %f405, %f414, %f401;
	add.s32 	%r49, %r49, 8;
	add.s32 	%r47, %r47, 8;
	add.s64 	%rd58, %rd58, 64;
	add.s64 	%rd57, %rd57, 32;
	setp.ne.s32 	%p15, %r47, 0;
	@%p15 bra 	$L__BB7_20;
$L__BB7_21:
	setp.eq.s32 	%p16, %r18, 0;
	@%p16 bra 	$L__BB7_29;
	and.b32  	%r25, %r17, 3;
	setp.lt.u32 	%p17, %r18, 4;
	@%p17 bra 	$L__BB7_24;
	mul.wide.u32 	%rd40, %r49, 8;
	add.s64 	%rd41, %rd2, %rd40;
	ld.global.f32 	%f416, [%rd41];
	sub.f32 	%f417, %f416, %f1;
	ld.global.f32 	%f418, [%rd41+4];
	sub.f32 	%f419, %f418, %f2;
	mul.f32 	%f420, %f419, %f419;
	fma.rn.f32 	%f421, %f417, %f417, %f420;
	add.f32 	%f422, %f59, %f421;
	rsqrt.approx.f32 	%f423, %f422;
	mul.f32 	%f424, %f423, %f423;
	mul.f32 	%f425, %f423, %f424;
	mul.wide.u32 	%rd42, %r49, 4;
	add.s64 	%rd43, %rd1, %rd42;
	ld.global.f32 	%f426, [%rd43];
	mul.f32 	%f427, %f58, %f426;
	mul.f32 	%f428, %f427, %f425;
	fma.rn.f32 	%f429, %f417, %f428, %f538;
	fma.rn.f32 	%f430, %f419, %f428, %f539;
	ld.global.f32 	%f431, [%rd41+8];
	sub.f32 	%f432, %f431, %f1;
	ld.global.f32 	%f433, [%rd41+12];
	sub.f32 	%f434, %f433, %f2;
	mul.f32 	%f435, %f434, %f434;
	fma.rn.f32 	%f436, %f432, %f432, %f435;
	add.f32 	%f437, %f59, %f436;
	rsqrt.approx.f32 	%f438, %f437;
	mul.f32 	%f439, %f438, %f438;
	mul.f32 	%f440, %f438, %f439;
	ld.global.f32 	%f441, [%rd43+4];
	mul.f32 	%f442, %f58, %f441;
	mul.f32 	%f443, %f442, %f440;
	fma.rn.f32 	%f444, %f432, %f443, %f429;
	fma.rn.f32 	%f445, %f434, %f443, %f430;
	ld.global.f32 	%f446, [%rd41+16];
	sub.f32 	%f447, %f446, %f1;
	ld.global.f32 	%f448, [%rd41+20];
	sub.f32 	%f449, %f448, %f2;
	mul.f32 	%f450, %f449, %f449;
	fma.rn.f32 	%f451, %f447, %f447, %f450;
	add.f32 	%f452, %f59, %f451;
	rsqrt.approx.f32 	%f453, %f452;
	mul.f32 	%f454, %f453, %f453;
	mul.f32 	%f455, %f453, %f454;
	ld.global.f32 	%f456, [%rd43+8];
	mul.f32 	%f457, %f58, %f456;
	mul.f32 	%f458, %f457, %f455;
	fma.rn.f32 	%f459, %f447, %f458, %f444;
	fma.rn.f32 	%f460, %f449, %f458, %f445;
	ld.global.f32 	%f461, [%rd41+24];
	sub.f32 	%f462, %f461, %f1;
	ld.global.f32 	%f463, [%rd41+28];
	sub.f32 	%f464, %f463, %f2;
	mul.f32 	%f465, %f464, %f464;
	fma.rn.f32 	%f466, %f462, %f462, %f465;
	add.f32 	%f467, %f59, %f466;
	rsqrt.approx.f32 	%f468, %f467;
	mul.f32 	%f469, %f468, %f468;
	mul.f32 	%f470, %f468, %f469;
	ld.global.f32 	%f471, [%rd43+12];
	mul.f32 	%f472, %f58, %f471;
	mul.f32 	%f473, %f472, %f470;
	fma.rn.f32 	%f538, %f462, %f473, %f459;
	fma.rn.f32 	%f539, %f464, %f473, %f460;
	add.s32 	%r49, %r49, 4;
$L__BB7_24:
	setp.eq.s32 	%p18, %r25, 0;
	@%p18 bra 	$L__BB7_29;
	setp.eq.s32 	%p19, %r25, 1;
	@%p19 bra 	$L__BB7_27;
	mul.wide.u32 	%rd44, %r49, 8;
	add.s64 	%rd45, %rd2, %rd44;
	ld.global.f32 	%f475, [%rd45];
	sub.f32 	%f476, %f475, %f1;
	ld.global.f32 	%f477, [%rd45+4];
	sub.f32 	%f478, %f477, %f2;
	mul.f32 	%f479, %f478, %f478;
	fma.rn.f32 	%f480, %f476, %f476, %f479;
	add.f32 	%f481, %f59, %f480;
	rsqrt.approx.f32 	%f482, %f481;
	mul.f32 	%f483, %f482, %f482;
	mul.f32 	%f484, %f482, %f483;
	mul.wide.u32 	%rd46, %r49, 4;
	add.s64 	%rd47, %rd1, %rd46;
	ld.global.f32 	%f485, [%rd47];
	mul.f32 	%f486, %f58, %f485;
	mul.f32 	%f487, %f486, %f484;
	fma.rn.f32 	%f488, %f476, %f487, %f538;
	fma.rn.f32 	%f489, %f478, %f487, %f539;
	ld.global.f32 	%f490, [%rd45+8];
	sub.f32 	%f491, %f490, %f1;
	ld.global.f32 	%f492, [%rd45+12];
	sub.f32 	%f493, %f492, %f2;
	mul.f32 	%f494, %f493, %f493;
	fma.rn.f32 	%f495, %f491, %f491, %f494;
	add.f32 	%f496, %f59, %f495;
	rsqrt.approx.f32 	%f497, %f496;
	mul.f32 	%f498, %f497, %f497;
	mul.f32 	%f499, %f497, %f498;
	ld.global.f32 	%f500, [%rd47+4];
	mul.f32 	%f501, %f58, %f500;
	mul.f32 	%f502, %f501, %f499;
	fma.rn.f32 	%f538, %f491, %f502, %f488;
	fma.rn.f32 	%f539, %f493, %f502, %f489;
	add.s32 	%r49, %r49, 2;
$L__BB7_27:
	and.b32  	%r40, %r17, 1;
	setp.eq.b32 	%p20, %r40, 1;
	not.pred 	%p21, %p20;
	@%p21 bra 	$L__BB7_29;
	mul.wide.u32 	%rd48, %r49, 8;
	add.s64 	%rd49, %rd2, %rd48;
	ld.global.f32 	%f503, [%rd49];
	sub.f32 	%f504, %f503, %f1;
	ld.global.f32 	%f505, [%rd49+4];
	sub.f32 	%f506, %f505, %f2;
	mul.f32 	%f507, %f506, %f506;
	fma.rn.f32 	%f508, %f504, %f504, %f507;
	add.f32 	%f509, %f59, %f508;
	rsqrt.approx.f32 	%f510, %f509;
	mul.f32 	%f511, %f510, %f510;
	mul.f32 	%f512, %f510, %f511;
	mul.wide.u32 	%rd50, %r49, 4;
	add.s64 	%rd51, %rd1, %rd50;
	ld.global.f32 	%f513, [%rd51];
	mul.f32 	%f514, %f58, %f513;
	mul.f32 	%f515, %f514, %f512;
	fma.rn.f32 	%f538, %f504, %f515, %f538;
	fma.rn.f32 	%f539, %f506, %f515, %f539;
$L__BB7_29:
	cvta.to.global.u64 	%rd52, %rd16;
	add.s64 	%rd54, %rd52, %rd19;
	ld.global.f32 	%f516, [%rd54];
	fma.rn.f32 	%f517, %f57, %f538, %f516;
	st.global.f32 	[%rd54], %f517;
	ld.global.f32 	%f518, [%rd54+4];
	fma.rn.f32 	%f519, %f57, %f539, %f518;
	st.global.f32 	[%rd54+4], %f519;
	ld.global.f32 	%f520, [%rd3];
	fma.rn.f32 	%f521, %f57, %f517, %f520;
	st.global.f32 	[%rd3], %f521;
	ld.global.f32 	%f522, [%rd3+4];
	fma.rn.f32 	%f523, %f57, %f519, %f522;
	st.global.f32 	[%rd3+4], %f523;
$L__BB7_30:
	ret;

}
	// .globl	_Z22reduction_block_kernelILi256EEvPKfPfi
.visible .entry _Z22reduction_block_kernelILi256EEvPKfPfi(
	.param .u64 .ptr .align 1 _Z22reduction_block_kernelILi256EEvPKfPfi_param_0,
	.param .u64 .ptr .align 1 _Z22reduction_block_kernelILi256EEvPKfPfi_param_1,
	.param .u32 _Z22reduction_block_kernelILi256EEvPKfPfi_param_2
)
{
	.reg .pred 	%p<12>;
	.reg .b32 	%r<14>;
	.reg .b32 	%f<34>;
	.reg .b64 	%rd<9>;
	// demoted variable
	.shared .align 4 .b8 _ZZ22reduction_block_kernelILi256EEvPKfPfiE5sdata[1024];
	ld.param.u64 	%rd2, [_Z22reduction_block_kernelILi256EEvPKfPfi_param_0];
	ld.param.u64 	%rd3, [_Z22reduction_block_kernelILi256EEvPKfPfi_param_1];
	ld.param.u32 	%r9, [_Z22reduction_block_kernelILi256EEvPKfPfi_param_2];
	mov.u32 	%r1, %tid.x;
	mov.u32 	%r2, %ctaid.x;
	mov.u32 	%r3, %ntid.x;
	mad.lo.s32 	%r13, %r2, %r3, %r1;
	setp.ge.s32 	%p1, %r13, %r9;
	mov.f32 	%f33, 0f00000000;
	@%p1 bra 	$L__BB8_3;
	mov.u32 	%r10, %nctaid.x;
	mul.lo.s32 	%r5, %r10, %r3;
	cvta.to.global.u64 	%rd1, %rd2;
	mov.f32 	%f33, 0f00000000;
$L__BB8_2:
	mul.wide.s32 	%rd4, %r13, 4;
	add.s64 	%rd5, %rd1, %rd4;
	ld.global.nc.f32 	%f6, [%rd5];
	add.f32 	%f33, %f33, %f6;
	add.s32 	%r13, %r13, %r5;
	setp.lt.s32 	%p2, %r13, %r9;
	@%p2 bra 	$L__BB8_2;
$L__BB8_3:
	shl.b32 	%r11, %r1, 2;
	mov.u32 	%r12, _ZZ22reduction_block_kernelILi256EEvPKfPfiE5sdata;
	add.s32 	%r8, %r12, %r11;
	st.shared.f32 	[%r8], %f33;
	bar.sync 	0;
	setp.gt.u32 	%p3, %r1, 127;
	@%p3 bra 	$L__BB8_5;
	ld.shared.f32 	%f7, [%r8+512];
	ld.shared.f32 	%f8, [%r8];
	add.f32 	%f9, %f7, %f8;
	st.shared.f32 	[%r8], %f9;
$L__BB8_5:
	bar.sync 	0;
	setp.gt.u32 	%p4, %r1, 63;
	@%p4 bra 	$L__BB8_7;
	ld.shared.f32 	%f10, [%r8+256];
	ld.shared.f32 	%f11, [%r8];
	add.f32 	%f12, %f10, %f11;
	st.shared.f32 	[%r8], %f12;
$L__BB8_7:
	bar.sync 	0;
	setp.gt.u32 	%p5, %r1, 31;
	@%p5 bra 	$L__BB8_9;
	ld.shared.f32 	%f13, [%r8+128];
	ld.shared.f32 	%f14, [%r8];
	add.f32 	%f15, %f13, %f14;
	st.shared.f32 	[%r8], %f15;
$L__BB8_9:
	bar.sync 	0;
	setp.gt.u32 	%p6, %r1, 15;
	@%p6 bra 	$L__BB8_11;
	ld.shared.f32 	%f16, [%r8+64];
	ld.shared.f32 	%f17, [%r8];
	add.f32 	%f18, %f16, %f17;
	st.shared.f32 	[%r8], %f18;
$L__BB8_11:
	bar.sync 	0;
	setp.gt.u32 	%p7, %r1, 7;
	@%p7 bra 	$L__BB8_13;
	ld.shared.f32 	%f19, [%r8+32];
	ld.shared.f32 	%f20, [%r8];
	add.f32 	%f21, %f19, %f20;
	st.shared.f32 	[%r8], %f21;
$L__BB8_13:
	bar.sync 	0;
	setp.gt.u32 	%p8, %r1, 3;
	@%p8 bra 	$L__BB8_15;
	ld.shared.f32 	%f22, [%r8+16];
	ld.shared.f32 	%f23, [%r8];
	add.f32 	%f24, %f22, %f23;
	st.shared.f32 	[%r8], %f24;
$L__BB8_15:
	bar.sync 	0;
	setp.gt.u32 	%p9, %r1, 1;
	@%p9 bra 	$L__BB8_17;
	ld.shared.f32 	%f25, [%r8+8];
	ld.shared.f32 	%f26, [%r8];
	add.f32 	%f27, %f25, %f26;
	st.shared.f32 	[%r8], %f27;
$L__BB8_17:
	bar.sync 	0;
	setp.ne.s32 	%p10, %r1, 0;
	@%p10 bra 	$L__BB8_19;
	ld.shared.f32 	%f28, [_ZZ22reduction_block_kernelILi256EEvPKfPfiE5sdata+4];
	ld.shared.f32 	%f29, [%r8];
	add.f32 	%f30, %f28, %f29;
	st.shared.f32 	[%r8], %f30;
$L__BB8_19:
	setp.ne.s32 	%p11, %r1, 0;
	bar.sync 	0;
	@%p11 bra 	$L__BB8_21;
	ld.shared.f32 	%f31, [_ZZ22reduction_block_kernelILi256EEvPKfPfiE5sdata];
	cvta.to.global.u64 	%rd6, %rd3;
	mul.wide.u32 	%rd7, %r2, 4;
	add.s64 	%rd8, %rd6, %rd7;
	st.global.f32 	[%rd8], %f31;
$L__BB8_21:
	ret;

}
	// .globl	_Z27block_exclusive_scan_kernelILi1024EEvPKfPfS2_i
.visible .entry _Z27block_exclusive_scan_kernelILi1024EEvPKfPfS2_i(
	.param .u64 .ptr .align 1 _Z27block_exclusive_scan_kernelILi1024EEvPKfPfS2_i_param_0,
	.param .u64 .ptr .align 1 _Z27block_exclusive_scan_kernelILi1024EEvPKfPfS2_i_param_1,
	.param .u64 .ptr .align 1 _Z27block_exclusive_scan_kernelILi1024EEvPKfPfS2_i_param_2,
	.param .u32 _Z27block_exclusive_scan_kernelILi1024EEvPKfPfS2_i_param_3
)
{
	.reg .pred 	%p<24>;
	.reg .b32 	%r<65>;
	.reg .b32 	%f<67>;
	.reg .b64 	%rd<13>;
	// demoted variable
	.shared .align 4 .b8 _ZZ27block_exclusive_scan_kernelILi1024EEvPKfPfS2_iE1s[4096];
	ld.param.u64 	%rd1, [_Z27block_exclusive_scan_kernelILi1024EEvPKfPfS2_i_param_0];
	ld.param.u64 	%rd2, [_Z27block_exclusive_scan_kernelILi1024EEvPKfPfS2_i_param_1];
	ld.param.u64 	%rd3, [_Z27block_exclusive_scan_kernelILi1024EEvPKfPfS2_i_param_2];
	ld.param.u32 	%r6, [_Z27block_exclusive_scan_kernelILi1024EEvPKfPfS2_i_param_3];
	mov.u32 	%r1, %tid.x;
	mov.u32 	%r2, %ctaid.x;
	mov.u32 	%r7, %ntid.x;
	mad.lo.s32 	%r3, %r2, %r7, %r1;
	setp.ge.s32 	%p1, %r3, %r6;
	mov.f32 	%f66, 0f00000000;
	@%p1 bra 	$L__BB9_2;
	cvta.to.global.u64 	%rd4, %rd1;
	mul.wide.s32 	%rd5, %r3, 4;
	add.s64 	%rd6, %rd4, %rd5;
	ld.global.nc.f32 	%f66, [%rd6];
$L__BB9_2:
	shl.b32 	%r8, %r1, 2;
	mov.u32 	%r9, _ZZ27block_exclusive_scan_kernelILi1024EEvPKfPfS2_iE1s;
	add.s32 	%r4, %r9, %r8;
	st.shared.f32 	[%r4], %f66;
	bar.sync 	0;
	add.s32 	%r5, %r1, 1;
	setp.gt.u32 	%p2, %r1, 511;
	@%p2 bra 	$L__BB9_4;
	shl.b32 	%r10, %r5, 3;
	add.s32 	%r12, %r9, %r10;
	ld.shared.f32 	%f4, [%r12+-8];
	ld.shared.f32 	%f5, [%r12+-4];
	add.f32 	%f6, %f4, %f5;
	st.shared.f32 	[%r12+-4], %f6;
$L__BB9_4:
	bar.sync 	0;
	setp.gt.u32 	%p3, %r1, 255;
	@%p3 bra 	$L__BB9_6;
	shl.b32 	%r13, %r5, 4;
	add.s32 	%r15, %r9, %r13;
	ld.shared.f32 	%f7, [%r15+-12];
	ld.shared.f32 	%f8, [%r15+-4];
	add.f32 	%f9, %f7, %f8;
	st.shared.f32 	[%r15+-4], %f9;
$L__BB9_6:
	bar.sync 	0;
	setp.gt.u32 	%p4, %r1, 127;
	@%p4 bra 	$L__BB9_8;
	shl.b32 	%r16, %r5, 5;
	add.s32 	%r18, %r9, %r16;
	ld.shared.f32 	%f10, [%r18+-20];
	ld.shared.f32 	%f11, [%r18+-4];
	add.f32 	%f12, %f10, %f11;
	st.shared.f32 	[%r18+-4], %f12;
$L__BB9_8:
	bar.sync 	0;
	setp.gt.u32 	%p5, %r1, 63;
	@%p5 bra 	$L__BB9_10;
	shl.b32 	%r19, %r5, 6;
	add.s32 	%r21, %r9, %r19;
	ld.shared.f32 	%f13, [%r21+-36];
	ld.shared.f32 	%f14, [%r21+-4];
	add.f32 	%f15, %f13, %f14;
	st.shared.f32 	[%r21+-4], %f15;
$L__BB9_10:
	bar.sync 	0;
	setp.gt.u32 	%p6, %r1, 31;
	@%p6 bra 	$L__BB9_12;
	shl.b32 	%r22, %r5, 7;
	add.s32 	%r24, %r9, %r22;
	ld.shared.f32 	%f16, [%r24+-68];
	ld.shared.f32 	%f17, [%r24+-4];
	add.f32 	%f18, %f16, %f17;
	st.shared.f32 	[%r24+-4], %f18;
$L__BB9_12:
	bar.sync 	0;
	setp.gt.u32 	%p7, %r1, 15;
	@%p7 bra 	$L__BB9_14;
	shl.b32 	%r25, %r5, 8;
	add.s32 	%r27, %r9, %r25;
	ld.shared.f32 	%f19, [%r27+-132];
	ld.shared.f32 	%f20, [%r27+-4];
	add.f32 	%f21, %f19, %f20;
	st.shared.f32 	[%r27+-4], %f21;
$L__BB9_14:
	bar.sync 	0;
	setp.gt.u32 	%p8, %r1, 7;
	@%p8 bra 	$L__BB9_16;
	shl.b32 	%r28, %r5, 9;
	add.s32 	%r30, %r9, %r28;
	ld.shared.f32 	%f22, [%r30+-260];
	ld.shared.f32 	%f23, [%r30+-4];
	add.f32 	%f24, %f22, %f23;
	st.shared.f32 	[%r30+-4], %f24;
$L__BB9_16:
	bar.sync 	0;
	setp.gt.u32 	%p9, %r1, 3;
	@%p9 bra 	$L__BB9_18;
	shl.b32 	%r31, %r5, 10;
	add.s32 	%r33, %r9, %r31;
	ld.shared.f32 	%f25, [%r33+-516];
	ld.shared.f32 	%f26, [%r33+-4];
	add.f32 	%f27, %f25, %f26;
	st.shared.f32 	[%r33+-4], %f27;
$L__BB9_18:
	bar.sync 	0;
	setp.gt.u32 	%p10, %r1, 1;
	@%p10 bra 	$L__BB9_20;
	shl.b32 	%r34, %r5, 11;
	add.s32 	%r36, %r9, %r34;
	ld.shared.f32 	%f28, [%r36+-1028];
	ld.shared.f32 	%f29, [%r36+-4];
	add.f32 	%f30, %f28, %f29;
	st.shared.f32 	[%r36+-4], %f30;
$L__BB9_20:
	bar.sync 	0;
	setp.ne.s32 	%p11, %r1, 0;
	@%p11 bra 	$L__BB9_22;
	ld.shared.f32 	%f31, [_ZZ27block_exclusive_scan_kernelILi1024EEvPKfPfS2_iE1s+2044];
	ld.shared.f32 	%f32, [_ZZ27block_exclusive_scan_kernelILi1024EEvPKfPfS2_iE1s+4092];
	add.f32 	%f33, %f31, %f32;
	st.shared.f32 	[_ZZ27block_exclusive_scan_kernelILi1024EEvPKfPfS2_iE1s+4092], %f33;
$L__BB9_22:
	bar.sync 	0;
	setp.ne.s32 	%p12, %r1, 1023;
	@%p12 bra 	$L__BB9_24;
	ld.shared.f32 	%f34, [_ZZ27block_exclusive_scan_kernelILi1024EEvPKfPfS2_iE1s+4092];
	cvta.to.global.u64 	%rd7, %rd3;
	mul.wide.u32 	%rd8, %r2, 4;
	add.s64 	%rd9, %rd7, %rd8;
	st.global.f32 	[%rd9], %f34;
	mov.b32 	%r37, 0;
	st.shared.u32 	[_ZZ27block_exclusive_scan_kernelILi1024EEvPKfPfS2_iE1s+4092], %r37;
$L__BB9_24:
	setp.ne.s32 	%p13, %r1, 0;
	bar.sync 	0;
	@%p13 bra 	$L__BB9_26;
	ld.shared.f32 	%f35, [_ZZ27block_exclusive_scan_kernelILi1024EEvPKfPfS2_iE1s+2044];
	ld.shared.f32 	%f36, [_ZZ27block_exclusive_scan_kernelILi1024EEvPKfPfS2_iE1s+4092];
	st.shared.f32 	[_ZZ27block_exclusive_scan_kernelILi1024EEvPKfPfS2_iE1s+2044], %f36;
	add.f32 	%f37, %f35, %f36;
	st.shared.f32 	[_ZZ27block_exclusive_scan_kernelILi1024EEvPKfPfS2_iE1s+4092], %f37;
$L__BB9_26:
	setp.gt.u32 	%p14, %r1, 1;
	bar.sync 	0;
	@%p14 bra 	$L__BB9_28;
	shl.b32 	%r38, %r5, 11;
	add.s32 	%r40, %r9, %r38;
	ld.shared.f32 	%f38, [%r40+-1028];
	ld.shared.f32 	%f39, [%r40+-4];
	st.shared.f32 	[%r40+-1028], %f39;
	add.f32 	%f40, %f38, %f39;
	st.shared.f32 	[%r40+-4], %f40;
$L__BB9_28:
	setp.gt.u32 	%p15, %r1, 3;
	bar.sync 	0;
	@%p15 bra 	$L__BB9_30;
	shl.b32 	%r41, %r5, 10;
	add.s32 	%r43, %r9, %r41;
	ld.shared.f32 	%f41, [%r43+-516];
	ld.shared.f32 	%f42, [%r43+-4];
	st.shared.f32 	[%r43+-516], %f42;
	add.f32 	%f43, %f41, %f42;
	st.shared.f32 	[%r43+-4], %f43;
$L__BB9_30:
	setp.gt.u32 	%p16, %r1, 7;
	bar.sync 	0;
	@%p16 bra 	$L__BB9_32;
	shl.b32 	%r44, %r5, 9;
	add.s32 	%r46, %r9, %r44;
	ld.shared.f32 	%f44, [%r46+-260];
	ld.shared.f32 	%f45, [%r46+-4];
	st.shared.f32 	[%r46+-260], %f45;
	add.f32 	%f46, %f44, %f45;
	st.shared.f32 	[%r46+-4], %f46;
$L__BB9_32:
	setp.gt.u32 	%p17, %r1, 15;
	bar.sync 	0;
	@%p17 bra 	$L__BB9_34;
	shl.b32 	%r47, %r5, 8;
	add.s32 	%r49, %r9, %r47;
	ld.shared.f32 	%f47, [%r49+-132];
	ld.shared.f32 	%f48, [%r49+-4];
	st.shared.f32 	[%r49+-132], %f48;
	add.f32 	%f49, %f47, %f48;
	st.shared.f32 	[%r49+-4], %f49;
$L__BB9_34:
	setp.gt.u32 	%p18, %r1, 31;
	bar.sync 	0;
	@%p18 bra 	$L__BB9_36;
	shl.b32 	%r50, %r5, 7;
	add.s32 	%r52, %r9, %r50;
	ld.shared.f32 	%f50, [%r52+-68];
	ld.shared.f32 	%f51, [%r52+-4];
	st.shared.f32 	[%r52+-68], %f51;
	add.f32 	%f52, %f50, %f51;
	st.shared.f32 	[%r52+-4], %f52;
$L__BB9_36:
	setp.gt.u32 	%p19, %r1, 63;
	bar.sync 	0;
	@%p19 bra 	$L__BB9_38;
	shl.b32 	%r53, %r5, 6;
	add.s32 	%r55, %r9, %r53;
	ld.shared.f32 	%f53, [%r55+-36];
	ld.shared.f32 	%f54, [%r55+-4];
	st.shared.f32 	[%r55+-36], %f54;
	add.f32 	%f55, %f53, %f54;
	st.shared.f32 	[%r55+-4], %f55;
$L__BB9_38:
	setp.gt.u32 	%p20, %r1, 127;
	bar.sync 	0;
	@%p20 bra 	$L__BB9_40;
	shl.b32 	%r56, %r5, 5;
	add.s32 	%r58, %r9, %r56;
	ld.shared.f32 	%f56, [%r58+-20];
	ld.shared.f32 	%f57, [%r58+-4];
	st.shared.f32 	[%r58+-20], %f57;
	add.f32 	%f58, %f56, %f57;
	st.shared.f32 	[%r58+-4], %f58;
$L__BB9_40:
	setp.gt.u32 	%p21, %r1, 255;
	bar.sync 	0;
	@%p21 bra 	$L__BB9_42;
	shl.b32 	%r59, %r5, 4;
	add.s32 	%r61, %r9, %r59;
	ld.shared.f32 	%f59, [%r61+-12];
	ld.shared.f32 	%f60, [%r61+-4];
	st.shared.f32 	[%r61+-12], %f60;
	add.f32 	%f61, %f59, %f60;
	st.shared.f32 	[%r61+-4], %f61;
$L__BB9_42:
	setp.gt.u32 	%p22, %r1, 511;
	bar.sync 	0;
	@%p22 bra 	$L__BB9_44;
	shl.b32 	%r62, %r5, 3;
	add.s32 	%r64, %r9, %r62;
	ld.shared.f32 	%f62, [%r64+-8];
	ld.shared.f32 	%f63, [%r64+-4];
	st.shared.f32 	[%r64+-8], %f63;
	add.f32 	%f64, %f62, %f63;
	st.shared.f32 	[%r64+-4], %f64;
$L__BB9_44:
	setp.ge.s32 	%p23, %r3, %r6;
	bar.sync 	0;
	@%p23 bra 	$L__BB9_46;
	ld.shared.f32 	%f65, [%r4];
	cvta.to.global.u64 	%rd10, %rd2;
	mul.wide.s32 	%rd11, %r3, 4;
	add.s64 	%rd12, %rd10, %rd11;
	st.global.f32 	[%rd12], %f65;
$L__BB9_46:
	ret;

}
	// .globl	_Z19matmul_tiled_kernelILi16EEvPKfS1_Pfiii
.visible .entry _Z19matmul_tiled_kernelILi16EEvPKfS1_Pfiii(
	.param .u64 .ptr .align 1 _Z19matmul_tiled_kernelILi16EEvPKfS1_Pfiii_param_0,
	.param .u64 .ptr .align 1 _Z19matmul_tiled_kernelILi16EEvPKfS1_Pfiii_param_1,
	.param .u64 .ptr .align 1 _Z19matmul_tiled_kernelILi16EEvPKfS1_Pfiii_param_2,
	.param .u32 _Z19matmul_tiled_kernelILi16EEvPKfS1_Pfiii_param_3,
	.param .u32 _Z19matmul_tiled_kernelILi16EEvPKfS1_Pfiii_param_4,
	.param .u32 _Z19matmul_tiled_kernelILi16EEvPKfS1_Pfiii_param_5
)
{
	.reg .pred 	%p<26>;
	.reg .b32 	%r<63>;
	.reg .b32 	%f<181>;
	.reg .b64 	%rd<20>;
	// demoted variable
	.shared .align 4 .b8 _ZZ19matmul_tiled_kernelILi16EEvPKfS1_PfiiiE2As[1024];
	// demoted variable
	.shared .align 4 .b8 _ZZ19matmul_tiled_kernelILi16EEvPKfS1_PfiiiE2Bs[1024];
	ld.param.u64 	%rd5, [_Z19matmul_tiled_kernelILi16EEvPKfS1_Pfiii_param_0];
	ld.param.u64 	%rd6, [_Z19matmul_tiled_kernelILi16EEvPKfS1_Pfiii_param_1];
	ld.param.u32 	%r33, [_Z19matmul_tiled_kernelILi16EEvPKfS1_Pfiii_param_3];
	ld.param.u32 	%r34, [_Z19matmul_tiled_kernelILi16EEvPKfS1_Pfiii_param_4];
	ld.param.u32 	%r35, [_Z19matmul_tiled_kernelILi16EEvPKfS1_Pfiii_param_5];
	cvta.to.global.u64 	%rd1, %rd6;
	cvta.to.global.u64 	%rd2, %rd5;
	mov.u32 	%r36, %ctaid.y;
	shl.b32 	%r37, %r36, 4;
	mov.u32 	%r1, %tid.y;
	add.s32 	%r2, %r37, %r1;
	mov.u32 	%r38, %ctaid.x;
	shl.b32 	%r3, %r38, 4;
	mov.u32 	%r4, %tid.x;
	add.s32 	%r5, %r3, %r4;
	setp.lt.s32 	%p1, %r34, 1;
	mov.f32 	%f180, 0f00000000;
	@%p1 bra 	$L__BB10_19;
	add.s32 	%r6, %r34, 15;
	mul.lo.s32 	%r7, %r34, %r2;
	shl.b32 	%r40, %r1, 6;
	mov.u32 	%r41, _ZZ19matmul_tiled_kernelILi16EEvPKfS1_PfiiiE2As;
	add.s32 	%r8, %r41, %r40;
	shl.b32 	%r42, %r4, 2;
	add.s32 	%r9, %r8, %r42;
	mov.u32 	%r43, _ZZ19matmul_tiled_kernelILi16EEvPKfS1_PfiiiE2Bs;
	add.s32 	%r11, %r43, %r42;
	add.s32 	%r10, %r11, %r40;
	setp.lt.u32 	%p2, %r34, 17;
	mov.f32 	%f180, 0f00000000;
	mov.b32 	%r62, 0;
	@%p2 bra 	$L__BB10_13;
	shr.u32 	%r44, %r6, 4;
	and.b32  	%r45, %r44, 134217726;
	neg.s32 	%r61, %r45;
	add.s32 	%r46, %r1, 16;
	mad.lo.s32 	%r47, %r35, %r46, %r4;
	add.s32 	%r59, %r47, %r3;
	shl.b32 	%r14, %r35, 5;
	mad.lo.s32 	%r48, %r1, %r35, %r4;
	add.s32 	%r58, %r48, %r3;
	add.s32 	%r56, %r4, %r7;
	mov.f32 	%f180, 0f00000000;
	mov.u32 	%r57, %r4;
	mov.u32 	%r60, %r1;
$L__BB10_3:
	setp.ge.s32 	%p3, %r2, %r33;
	setp.ge.s32 	%p4, %r57, %r34;
	mul.wide.s32 	%rd7, %r56, 4;
	add.s64 	%rd3, %rd2, %rd7;
	mov.f32 	%f172, 0f00000000;
	or.pred  	%p5, %p3, %p4;
	@%p5 bra 	$L__BB10_5;
	ld.global.f32 	%f172, [%rd3];
$L__BB10_5:
	setp.ge.s32 	%p6, %r5, %r35;
	st.shared.f32 	[%r9], %f172;
	setp.ge.s32 	%p7, %r60, %r34;
	mov.f32 	%f173, 0f00000000;
	or.pred  	%p8, %p6, %p7;
	@%p8 bra 	$L__BB10_7;
	mul.wide.s32 	%rd8, %r58, 4;
	add.s64 	%rd9, %rd1, %rd8;
	ld.global.f32 	%f173, [%rd9];
$L__BB10_7:
	st.shared.f32 	[%r10], %f173;
	bar.sync 	0;
	ld.shared.f32 	%f27, [%r8];
	ld.shared.f32 	%f28, [%r11];
	fma.rn.f32 	%f29, %f27, %f28, %f180;
	ld.shared.f32 	%f30, [%r8+4];
	ld.shared.f32 	%f31, [%r11+64];
	fma.rn.f32 	%f32, %f30, %f31, %f29;
	ld.shared.f32 	%f33, [%r8+8];
	ld.shared.f32 	%f34, [%r11+128];
	fma.rn.f32 	%f35, %f33, %f34, %f32;
	ld.shared.f32 	%f36, [%r8+12];
	ld.shared.f32 	%f37, [%r11+192];
	fma.rn.f32 	%f38, %f36, %f37, %f35;
	ld.shared.f32 	%f39, [%r8+16];
	ld.shared.f32 	%f40, [%r11+256];
	fma.rn.f32 	%f41, %f39, %f40, %f38;
	ld.shared.f32 	%f42, [%r8+20];
	ld.shared.f32 	%f43, [%r11+320];
	fma.rn.f32 	%f44, %f42, %f43, %f41;
	ld.shared.f32 	%f45, [%r8+24];
	ld.shared.f32 	%f46, [%r11+384];
	fma.rn.f32 	%f47, %f45, %f46, %f44;
	ld.shared.f32 	%f48, [%r8+28];
	ld.shared.f32 	%f49, [%r11+448];
	fma.rn.f32 	%f50, %f48, %f49, %f47;
	ld.shared.f32 	%f51, [%r8+32];
	ld.shared.f32 	%f52, [%r11+512];
	fma.rn.f32 	%f53, %f51, %f52, %f50;
	ld.shared.f32 	%f54, [%r8+36];
	ld.shared.f32 	%f55, [%r11+576];
	fma.rn.f32 	%f56, %f54, %f55, %f53;
	ld.shared.f32 	%f57, [%r8+40];
	ld.shared.f32 	%f58, [%r11+640];
	fma.rn.f32 	%f59, %f57, %f58, %f56;
	ld.shared.f32 	%f60, [%r8+44];
	ld.shared.f32 	%f61, [%r11+704];
	fma.rn.f32 	%f62, %f60, %f61, %f59;
	ld.shared.f32 	%f63, [%r8+48];
	ld.shared.f32 	%f64, [%r11+768];
	fma.rn.f32 	%f65, %f63, %f64, %f62;
	ld.shared.f32 	%f66, [%r8+52];
	ld.shared.f32 	%f67, [%r11+832];
	fma.rn.f32 	%f68, %f66, %f67, %f65;
	ld.shared.f32 	%f69, [%r8+56];
	ld.shared.f32 	%f70, [%r11+896];
	fma.rn.f32 	%f71, %f69, %f70, %f68;
	ld.shared.f32 	%f72, [%r8+60];
	ld.shared.f32 	%f73, [%r11+960];
	fma.rn.f32 	%f6, %f72, %f73, %f71;
	bar.sync 	0;
	add.s32 	%r49, %r57, 16;
	setp.ge.s32 	%p10, %r49, %r34;
	mov.f32 	%f174, 0f00000000;
	or.pred  	%p11, %p3, %p10;
	@%p11 bra 	$L__BB10_9;
	ld.global.f32 	%f174, [%rd3+64];
$L__BB10_9:
	st.shared.f32 	[%r9], %f174;
	add.s32 	%r50, %r60, 16;
	setp.ge.s32 	%p13, %r50, %r34;
	mov.f32 	%f175, 0f00000000;
	or.pred  	%p14, %p6, %p13;
	@%p14 bra 	$L__BB10_11;
	mul.wide.s32 	%rd10, %r59, 4;
	add.s64 	%rd11, %rd1, %rd10;
	ld.global.f32 	%f175, [%rd11];
$L__BB10_11:
	st.shared.f32 	[%r10], %f175;
	bar.sync 	0;
	ld.shared.f32 	%f75, [%r8];
	ld.shared.f32 	%f76, [%r11];
	fma.rn.f32 	%f77, %f75, %f76, %f6;
	ld.shared.f32 	%f78, [%r8+4];
	ld.shared.f32 	%f79, [%r11+64];
	fma.rn.f32 	%f80, %f78, %f79, %f77;
	ld.shared.f32 	%f81, [%r8+8];
	ld.shared.f32 	%f82, [%r11+128];
	fma.rn.f32 	%f83, %f81, %f82, %f80;
	ld.shared.f32 	%f84, [%r8+12];
	ld.shared.f32 	%f85, [%r11+192];
	fma.rn.f32 	%f86, %f84, %f85, %f83;
	ld.shared.f32 	%f87, [%r8+16];
	ld.shared.f32 	%f88, [%r11+256];
	fma.rn.f32 	%f89, %f87, %f88, %f86;
	ld.shared.f32 	%f90, [%r8+20];
	ld.shared.f32 	%f91, [%r11+320];
	fma.rn.f32 	%f92, %f90, %f91, %f89;
	ld.shared.f32 	%f93, [%r8+24];
	ld.shared.f32 	%f94, [%r11+384];
	fma.rn.f32 	%f95, %f93, %f94, %f92;
	ld.shared.f32 	%f96, [%r8+28];
	ld.shared.f32 	%f97, [%r11+448];
	fma.rn.f32 	%f98, %f96, %f97, %f95;
	ld.shared.f32 	%f99, [%r8+32];
	ld.shared.f32 	%f100, [%r11+512];
	fma.rn.f32 	%f101, %f99, %f100, %f98;
	ld.shared.f32 	%f102, [%r8+36];
	ld.shared.f32 	%f103, [%r11+576];
	fma.rn.f32 	%f104, %f102, %f103, %f101;
	ld.shared.f32 	%f105, [%r8+40];
	ld.shared.f32 	%f106, [%r11+640];
	fma.rn.f32 	%f107, %f105, %f106, %f104;
	ld.shared.f32 	%f108, [%r8+44];
	ld.shared.f32 	%f109, [%r11+704];
	fma.rn.f32 	%f110, %f108, %f109, %f107;
	ld.shared.f32 	%f111, [%r8+48];
	ld.shared.f32 	%f112, [%r11+768];
	fma.rn.f32 	%f113, %f111, %f112, %f110;
	ld.shared.f32 	%f114, [%r8+52];
	ld.shared.f32 	%f115, [%r11+832];
	fma.rn.f32 	%f116, %f114, %f115, %f113;
	ld.shared.f32 	%f117, [%r8+56];
	ld.shared.f32 	%f118, [%r11+896];
	fma.rn.f32 	%f119, %f117, %f118, %f116;
	ld.shared.f32 	%f120, [%r8+60];
	ld.shared.f32 	%f121, [%r11+960];
	fma.rn.f32 	%f180, %f120, %f121, %f119;
	bar.sync 	0;
	add.s32 	%r61, %r61, 2;
	add.s32 	%r60, %r60, 32;
	add.s32 	%r59, %r59, %r14;
	add.s32 	%r58, %r58, %r14;
	add.s32 	%r57, %r57, 32;
	add.s32 	%r56, %r56, 32;
	setp.ne.s32 	%p15, %r61, 0;
	@%p15 bra 	$L__BB10_3;
	and.b32  	%r62, %r6, 2147483616;
$L__BB10_13:
	and.b32  	%r51, %r6, 16;
	setp.eq.s32 	%p16, %r51, 0;
	@%p16 bra 	$L__BB10_19;
	setp.ge.s32 	%p17, %r2, %r33;
	add.s32 	%r52, %r62, %r4;
	add.s32 	%r32, %r62, %r1;
	setp.ge.s32 	%p18, %r52, %r34;
	mov.f32 	%f178, 0f00000000;
	or.pred  	%p19, %p17, %p18;
	@%p19 bra 	$L__BB10_16;
	add.s32 	%r53, %r52, %r7;
	mul.wide.s32 	%rd12, %r53, 4;
	add.s64 	%rd13, %rd2, %rd12;
	ld.global.f32 	%f178, [%rd13];
$L__BB10_16:
	setp.ge.s32 	%p20, %r5, %r35;
	st.shared.f32 	[%r9], %f178;
	setp.ge.s32 	%p21, %r32, %r34;
	mov.f32 	%f179, 0f00000000;
	or.pred  	%p22, %p20, %p21;
	@%p22 bra 	$L__BB10_18;
	mad.lo.s32 	%r54, %r32, %r35, %r5;
	mul.wide.s32 	%rd14, %r54, 4;
	add.s64 	%rd15, %rd1, %rd14;
	ld.global.f32 	%f179, [%rd15];
$L__BB10_18:
	st.shared.f32 	[%r10], %f179;
	bar.sync 	0;
	ld.shared.f32 	%f124, [%r8];
	ld.shared.f32 	%f125, [%r11];
	fma.rn.f32 	%f126, %f124, %f125, %f180;
	ld.shared.f32 	%f127, [%r8+4];
	ld.shared.f32 	%f128, [%r11+64];
	fma.rn.f32 	%f129, %f127, %f128, %f126;
	ld.shared.f32 	%f130, [%r8+8];
	ld.shared.f32 	%f131, [%r11+128];
	fma.rn.f32 	%f132, %f130, %f131, %f129;
	ld.shared.f32 	%f133, [%r8+12];
	ld.shared.f32 	%f134, [%r11+192];
	fma.rn.f32 	%f135, %f133, %f134, %f132;
	ld.shared.f32 	%f136, [%r8+16];
	ld.shared.f32 	%f137, [%r11+256];
	fma.rn.f32 	%f138, %f136, %f137, %f135;
	ld.shared.f32 	%f139, [%r8+20];
	ld.shared.f32 	%f140, [%r11+320];
	fma.rn.f32 	%f141, %f139, %f140, %f138;
	ld.shared.f32 	%f142, [%r8+24];
	ld.shared.f32 	%f143, [%r11+384];
	fma.rn.f32 	%f144, %f142, %f143, %f141;
	ld.shared.f32 	%f145, [%r8+28];
	ld.shared.f32 	%f146, [%r11+448];
	fma.rn.f32 	%f147, %f145, %f146, %f144;
	ld.shared.f32 	%f148, [%r8+32];
	ld.shared.f32 	%f149, [%r11+512];
	fma.rn.f32 	%f150, %f148, %f149, %f147;
	ld.shared.f32 	%f151, [%r8+36];
	ld.shared.f32 	%f152, [%r11+576];
	fma.rn.f32 	%f153, %f151, %f152, %f150;
	ld.shared.f32 	%f154, [%r8+40];
	ld.shared.f32 	%f155, [%r11+640];
	fma.rn.f32 	%f156, %f154, %f155, %f153;
	ld.shared.f32 	%f157, [%r8+44];
	ld.shared.f32 	%f158, [%r11+704];
	fma.rn.f32 	%f159, %f157, %f158, %f156;
	ld.shared.f32 	%f160, [%r8+48];
	ld.shared.f32 	%f161, [%r11+768];
	fma.rn.f32 	%f162, %f160, %f161, %f159;
	ld.shared.f32 	%f163, [%r8+52];
	ld.shared.f32 	%f164, [%r11+832];
	fma.rn.f32 	%f165, %f163, %f164, %f162;
	ld.shared.f32 	%f166, [%r8+56];
	ld.shared.f32 	%f167, [%r11+896];
	fma.rn.f32 	%f168, %f166, %f167, %f165;
	ld.shared.f32 	%f169, [%r8+60];
	ld.shared.f32 	%f170, [%r11+960];
	fma.rn.f32 	%f180, %f169, %f170, %f168;
	bar.sync 	0;
$L__BB10_19:
	setp.ge.s32 	%p23, %r2, %r33;
	setp.ge.s32 	%p24, %r5, %r35;
	or.pred  	%p25, %p23, %p24;
	@%p25 bra 	$L__BB10_21;
	ld.param.u64 	%rd19, [_Z19matmul_tiled_kernelILi16EEvPKfS1_Pfiii_param_2];
	mad.lo.s32 	%r55, %r35, %r2, %r5;
	cvta.to.global.u64 	%rd16, %rd19;
	mul.wide.s32 	%rd17, %r55, 4;
	add.s64 	%rd18, %rd16, %rd17;
	st.global.f32 	[%rd18], %f180;
$L__BB10_21:
	ret;

}


// ===== COMPILED SASS (sm_100) =====

	.target	sm_100

	.elftype	@"ET_EXEC"


//--------------------- .note.nv.tkinfo           --------------------------
	.section	.note.nv.tkinfo,"",@"SHT_NOTE"
	.sectionflags	@"SHF_NOTE_NV_TKINFO"
	.tkinfo
        /*0018*/ 	.word	0x00000002
        /*0030*/ 	.string	""
        /*0030*/ 	.string	"ptxas"
        /*0030*/ 	.string	"Cuda compilation tools, release 13.0, V13.0.88"
        /*0030*/ 	.string	"Build cuda_13.0.r13.0/compiler.36424714_0"
        /*0030*/ 	.string	"-arch sm_100 -m 64 "



//--------------------- .note.nv.cuinfo           --------------------------
	.section	.note.nv.cuinfo,"",@"SHT_NOTE"
	.sectionflags	@"SHF_NOTE_NV_CUINFO"
        /*0018*/ 	.short	0x0002
        /*001a*/ 	.short	0x0064
        /*001c*/ 	.short	0x0082
	.zero		2


//--------------------- .nv.info                  --------------------------
	.section	.nv.info,"",@"SHT_CUDA_INFO"
	.align	4


	//----- nvinfo : EIATTR_REGCOUNT
	.align		4
        /*0000*/ 	.byte	0x04, 0x2f
        /*0002*/ 	.short	(.L_1 - .L_0)
	.align		4
.L_0:
        /*0004*/ 	.word	index@(_Z17vector_add_kernelPKfS0_Pfi)
        /*0008*/ 	.word	0x0000000c


	//----- nvinfo : EIATTR_FRAME_SIZE
	.align		4
.L_1:
        /*000c*/ 	.byte	0x04, 0x11
        /*000e*/ 	.short	(.L_3 - .L_2)
	.align		4
.L_2:
        /*0010*/ 	.word	index@(_Z17vector_add_kernelPKfS0_Pfi)
        /*0014*/ 	.word	0x00000000


	//----- nvinfo : EIATTR_REGCOUNT
	.align		4
.L_3:
        /*0018*/ 	.byte	0x04, 0x2f
        /*001a*/ 	.short	(.L_5 - .L_4)
	.align		4
.L_4:
        /*001c*/ 	.word	index@(_Z11axpy_kernelfPKfPfi)
        /*0020*/ 	.word	0x0000000a


	//----- nvinfo : EIATTR_FRAME_SIZE
	.align		4
.L_5:
        /*0024*/ 	.byte	0x04, 0x11
        /*0026*/ 	.short	(.L_7 - .L_6)
	.align		4
.L_6:
        /*0028*/ 	.word	index@(_Z11axpy_kernelfPKfPfi)
        /*002c*/ 	.word	0x00000000


	//----- nvinfo : EIATTR_REGCOUNT
	.align		4
.L_7:
        /*0030*/ 	.byte	0x04, 0x2f
        /*0032*/ 	.short	(.L_9 - .L_8)
	.align		4
.L_8:
        /*0034*/ 	.word	index@(_Z11relu_kernelPKfPfi)
        /*0038*/ 	.word	0x0000000a


	//----- nvinfo : EIATTR_FRAME_SIZE
	.align		4
.L_9:
        /*003c*/ 	.byte	0x04, 0x11
        /*003e*/ 	.short	(.L_11 - .L_10)
	.align		4
.L_10:
        /*0040*/ 	.word	index@(_Z11relu_kernelPKfPfi)
        /*0044*/ 	.word	0x00000000


	//----- nvinfo : EIATTR_REGCOUNT
	.align		4
.L_11:
        /*0048*/ 	.byte	0x04, 0x2f
        /*004a*/ 	.short	(.L_13 - .L_12)
	.align		4
.L_12:
        /*004c*/ 	.word	index@(_Z24add_block_offsets_kernelPfPKfi)
        /*0050*/ 	.word	0x0000000c


	//----- nvinfo : EIATTR_FRAME_SIZE
	.align		4
.L_13:
        /*0054*/ 	.byte	0x04, 0x11
        /*0056*/ 	.short	(.L_15 - .L_14)
	.align		4
.L_14:
        /*0058*/ 	.word	index@(_Z24add_block_offsets_kernelPfPKfi)
        /*005c*/ 	.word	0x00000000


	//----- nvinfo : EIATTR_REGCOUNT
	.align		4
.L_15:
        /*0060*/ 	.byte	0x04, 0x2f
        /*0062*/ 	.short	(.L_17 - .L_16)
	.align		4
.L_16:
        /*0064*/ 	.word	index@(_Z19matmul_naive_kernelPKfS0_Pfiii)
        /*0068*/ 	.word	0x00000020


	//----- nvinfo : EIATTR_FRAME_SIZE
	.align		4
.L_17:
        /*006c*/ 	.byte	0x04, 0x11
        /*006e*/ 	.short	(.L_19 - .L_18)
	.align		4
.L_18:
        /*0070*/ 	.word	index@(_Z19matmul_naive_kernelPKfS0_Pfiii)
        /*0074*/ 	.word	0x00000000


	//----- nvinfo : EIATTR_REGCOUNT
	.align		4
.L_19:
        /*0078*/ 	.byte	0x04, 0x2f
        /*007a*/ 	.short	(.L_21 - .L_20)
	.align		4
.L_20:
        /*007c*/ 	.word	index@(_Z16histogram_kernelPKhiPj)
        /*0080*/ 	.word	0x0000001a


	//----- nvinfo : EIATTR_FRAME_SIZE
	.align		4
.L_21:
        /*0084*/ 	.byte	0x04, 0x11
        /*0086*/ 	.short	(.L_23 - .L_22)
	.align		4
.L_22:
        /*0088*/ 	.word	index@(_Z16histogram_kernelPKhiPj)
        /*008c*/ 	.word	0x00000000


	//----- nvinfo : EIATTR_REGCOUNT
	.align		4
.L_23:
        /*0090*/ 	.byte	0x04, 0x2f
        /*0092*/ 	.short	(.L_25 - .L_24)
	.align		4
.L_24:
        /*0094*/ 	.word	index@(_Z15spmv_csr_kernelPKiS0_PKfS2_Pfi)
        /*0098*/ 	.word	0x00000020


	//----- nvinfo : EIATTR_FRAME_SIZE
	.align		4
.L_25:
        /*009c*/ 	.byte	0x04, 0x11
        /*009e*/ 	.short	(.L_27 - .L_26)
	.align		4
.L_26:
        /*00a0*/ 	.word	index@(_Z15spmv_csr_kernelPKiS0_PKfS2_Pfi)
        /*00a4*/ 	.word	0x00000000


	//----- nvinfo : EIATTR_REGCOUNT
	.align		4
.L_27:
        /*00a8*/ 	.byte	0x04, 0x2f
        /*00aa*/ 	.short	(.L_29 - .L_28)
	.align		4
.L_28:
        /*00ac*/ 	.word	index@(_Z17nbody_step_kernelP7float2_S0_PKfifff)
        /*00b0*/ 	.word	0x00000020


	//----- nvinfo : EIATTR_FRAME_SIZE
	.align		4
.L_29:
        /*00b4*/ 	.byte	0x04, 0x11
        /*00b6*/ 	.short	(.L_31 - .L_30)
	.align		4
.L_30:
        /*00b8*/ 	.word	index@(_Z17nbody_step_kernelP7float2_S0_PKfifff)
        /*00bc*/ 	.word	0x00000000


	//----- nvinfo : EIATTR_REGCOUNT
	.align		4
.L_31:
        /*00c0*/ 	.byte	0x04, 0x2f
        /*00c2*/ 	.short	(.L_33 - .L_32)
	.align		4
.L_32:
        /*00c4*/ 	.word	index@(_Z22reduction_block_kernelILi256EEvPKfPfi)
        /*00c8*/ 	.word	0x0000000c


	//----- nvinfo : EIATTR_FRAME_SIZE
	.align		4
.L_33:
        /*00cc*/ 	.byte	0x04, 0x11
        /*00ce*/ 	.short	(.L_35 - .L_34)
	.align		4
.L_34:
        /*00d0*/ 	.word	index@(_Z22reduction_block_kernelILi256EEvPKfPfi)
        /*00d4*/ 	.word	0x00000000


	//----- nvinfo : EIATTR_REGCOUNT
	.align		4
.L_35:
        /*00d8*/ 	.byte	0x04, 0x2f
        /*00da*/ 	.short	(.L_37 - .L_36)
	.align		4
.L_36:
        /*00dc*/ 	.word	index@(_Z27block_exclusive_scan_kernelILi1024EEvPKfPfS2_i)
        /*00e0*/ 	.word	0x00000011


	//----- nvinfo : EIATTR_FRAME_SIZE
	.align		4
.L_37:
        /*00e4*/ 	.byte	0x04, 0x11
        /*00e6*/ 	.short	(.L_39 - .L_38)
	.align		4
.L_38:
        /*00e8*/ 	.word	index@(_Z27block_exclusive_scan_kernelILi1024EEvPKfPfS2_i)
        /*00ec*/ 	.word	0x00000000


	//----- nvinfo : EIATTR_REGCOUNT
	.align		4
.L_39:
        /*00f0*/ 	.byte	0x04, 0x2f
        /*00f2*/ 	.short	(.L_41 - .L_40)
	.align		4
.L_40:
        /*00f4*/ 	.word	index@(_Z19matmul_tiled_kernelILi16EEvPKfS1_Pfiii)
        /*00f8*/ 	.word	0x00000020


	//----- nvinfo : EIATTR_FRAME_SIZE
	.align		4
.L_41:
        /*00fc*/ 	.byte	0x04, 0x11
        /*00fe*/ 	.short	(.L_43 - .L_42)
	.align		4
.L_42:
        /*0100*/ 	.word	index@(_Z19matmul_tiled_kernelILi16EEvPKfS1_Pfiii)
        /*0104*/ 	.word	0x00000000


	//----- nvinfo : EIATTR_MIN_STACK_SIZE
	.align		4
.L_43:
        /*0108*/ 	.byte	0x04, 0x12
        /*010a*/ 	.short	(.L_45 - .L_44)
	.align		4
.L_44:
        /*010c*/ 	.word	index@(_Z19matmul_tiled_kernelILi16EEvPKfS1_Pfiii)
        /*0110*/ 	.word	0x00000000


	//----- nvinfo : EIATTR_MIN_STACK_SIZE
	.align		4
.L_45:
        /*0114*/ 	.byte	0x04, 0x12
        /*0116*/ 	.short	(.L_47 - .L_46)
	.align		4
.L_46:
        /*0118*/ 	.word	index@(_Z27block_exclusive_scan_kernelILi1024EEvPKfPfS2_i)
        /*011c*/ 	.word	0x00000000


	//----- nvinfo : EIATTR_MIN_STACK_SIZE
	.align		4
.L_47:
        /*0120*/ 	.byte	0x04, 0x12
        /*0122*/ 	.short	(.L_49 - .L_48)
	.align		4
.L_48:
        /*0124*/ 	.word	index@(_Z22reduction_block_kernelILi256EEvPKfPfi)
        /*0128*/ 	.word	0x00000000


	//----- nvinfo : EIATTR_MIN_STACK_SIZE
	.align		4
.L_49:
        /*012c*/ 	.byte	0x04, 0x12
        /*012e*/ 	.short	(.L_51 - .L_50)
	.align		4
.L_50:
        /*0130*/ 	.word	index@(_Z17nbody_step_kernelP7float2_S0_PKfifff)
        /*0134*/ 	.word	0x00000000


	//----- nvinfo : EIATTR_MIN_STACK_SIZE
	.align		4
.L_51:
        /*0138*/ 	.byte	0x04, 0x12
        /*013a*/ 	.short	(.L_53 - .L_52)
	.align		4
.L_52:
        /*013c*/ 	.word	index@(_Z15spmv_csr_kernelPKiS0_PKfS2_Pfi)
        /*0140*/ 	.word	0x00000000


	//----- nvinfo : EIATTR_MIN_STACK_SIZE
	.align		4
.L_53:
        /*0144*/ 	.byte	0x04, 0x12
        /*0146*/ 	.short	(.L_55 - .L_54)
	.align		4
.L_54:
        /*0148*/ 	.word	index@(_Z16histogram_kernelPKhiPj)
        /*014c*/ 	.word	0x00000000


	//----- nvinfo : EIATTR_MIN_STACK_SIZE
	.align		4
.L_55:
        /*0150*/ 	.byte	0x04, 0x12
        /*0152*/ 	.short	(.L_57 - .L_56)
	.align		4
.L_56:
        /*0154*/ 	.word	index@(_Z19matmul_naive_kernelPKfS0_Pfiii)
        /*0158*/ 	.word	0x00000000


	//----- nvinfo : EIATTR_MIN_STACK_SIZE
	.align		4
.L_57:
        /*015c*/ 	.byte	0x04, 0x12
        /*015e*/ 	.short	(.L_59 - .L_58)
	.align		4
.L_58:
        /*0160*/ 	.word	index@(_Z24add_block_offsets_kernelPfPKfi)
        /*0164*/ 	.word	0x00000000


	//----- nvinfo : EIATTR_MIN_STACK_SIZE
	.align		4
.L_59:
        /*0168*/ 	.byte	0x04, 0x12
        /*016a*/ 	.short	(.L_61 - .L_60)
	.align		4
.L_60:
        /*016c*/ 	.word	index@(_Z11relu_kernelPKfPfi)
        /*0170*/ 	.word	0x00000000


	//----- nvinfo : EIATTR_MIN_STACK_SIZE
	.align		4
.L_61:
        /*0174*/ 	.byte	0x04, 0x12
        /*0176*/ 	.short	(.L_63 - .L_62)
	.align		4
.L_62:
        /*0178*/ 	.word	index@(_Z11axpy_kernelfPKfPfi)
        /*017c*/ 	.word	0x00000000


	//----- nvinfo : EIATTR_MIN_STACK_SIZE
	.align		4
.L_63:
        /*0180*/ 	.byte	0x04, 0x12
        /*0182*/ 	.short	(.L_65 - .L_64)
	.align		4
.L_64:
        /*0184*/ 	.word	index@(_Z17vector_add_kernelPKfS0_Pfi)
        /*0188*/ 	.word	0x00000000
.L_65:


//--------------------- .nv.compat                --------------------------
	.section	.nv.compat,"",@"SHT_CUDA_COMPAT_INFO"
	.align	4
        /*0000*/ 	.byte	0x02, 0x09, 0x00, 0x00, 0x02, 0x02, 0x01, 0x00, 0x02, 0x05, 0x05, 0x00, 0x03, 0x07, 0x01, 0x01
        /*0010*/ 	.byte	0x02, 0x03, 0x00, 0x00, 0x02, 0x06, 0x01, 0x00, 0x04, 0x0b, 0x08, 0x00, 0x01, 0x00, 0x00, 0x00
        /*0020*/ 	.byte	0x00, 0x00, 0x00, 0x00


//--------------------- .nv.info._Z19matmul_tiled_kernelILi16EEvPKfS1_Pfiii --------------------------
	.section	.nv.info._Z19matmul_tiled_kernelILi16EEvPKfS1_Pfiii,"",@"SHT_CUDA_INFO"
	.sectionflags	@""
	.align	4


	//----- nvinfo : EIATTR_CUDA_API_VERSION
	.align		4
        /*0000*/ 	.byte	0x04, 0x37
        /*0002*/ 	.short	(.L_67 - .L_66)
.L_66:
        /*0004*/ 	.word	0x00000082


	//----- nvinfo : EIATTR_KPARAM_INFO
	.align		4
.L_67:
        /*0008*/ 	.byte	0x04, 0x17
        /*000a*/ 	.short	(.L_69 - .L_68)
.L_68:
        /*000c*/ 	.word	0x00000000
        /*0010*/ 	.short	0x0005
        /*0012*/ 	.short	0x0020
        /*0014*/ 	.byte	0x00, 0xf0, 0x11, 0x00


	//----- nvinfo : EIATTR_KPARAM_INFO
	.align		4
.L_69:
        /*0018*/ 	.byte	0x04, 0x17
        /*001a*/ 	.short	(.L_71 - .L_70)
.L_70:
        /*001c*/ 	.word	0x00000000
        /*0020*/ 	.short	0x0004
        /*0022*/ 	.short	0x001c
        /*0024*/ 	.byte	0x00, 0xf0, 0x11, 0x00


	//----- nvinfo : EIATTR_KPARAM_INFO
	.align		4
.L_71:
        /*0028*/ 	.byte	0x04, 0x17
        /*002a*/ 	.short	(.L_73 - .L_72)
.L_72:
        /*002c*/ 	.word	0x00000000
        /*0030*/ 	.short	0x0003
        /*0032*/ 	.short	0x0018
        /*0034*/ 	.byte	0x00, 0xf0, 0x11, 0x00


	//----- nvinfo : EIATTR_KPARAM_INFO
	.align		4
.L_73:
        /*0038*/ 	.byte	0x04, 0x17
        /*003a*/ 	.short	(.L_75 - .L_74)
.L_74:
        /*003c*/ 	.word	0x00000000
        /*0040*/ 	.short	0x0002
        /*0042*/ 	.short	0x0010
        /*0044*/ 	.byte	0x00, 0xf5, 0x21, 0x00


	//----- nvinfo : EIATTR_KPARAM_INFO
	.align		4
.L_75:
        /*0048*/ 	.byte	0x04, 0x17
        /*004a*/ 	.short	(.L_77 - .L_76)
.L_76:
        /*004c*/ 	.word	0x00000000
        /*0050*/ 	.short	0x0001
        /*0052*/ 	.short	0x0008
        /*0054*/ 	.byte	0x00, 0xf5, 0x21, 0x00


	//----- nvinfo : EIATTR_KPARAM_INFO
	.align		4
.L_77:
        /*0058*/ 	.byte	0x04, 0x17
        /*005a*/ 	.short	(.L_79 - .L_78)
.L_78:
        /*005c*/ 	.word	0x00000000
        /*0060*/ 	.short	0x0000
        /*0062*/ 	.short	0x0000
        /*0064*/ 	.byte	0x00, 0xf5, 0x21, 0x00


	//----- nvinfo : EIATTR_SPARSE_MMA_MASK
	.align		4
.L_79:
        /*0068*/ 	.byte	0x03, 0x50
        /*006a*/ 	.short	0x0000


	//----- nvinfo : EIATTR_MAXREG_COUNT
	.align		4
        /*006c*/ 	.byte	0x03, 0x1b
        /*006e*/ 	.short	0x00ff


	//----- nvinfo : EIATTR_NUM_BARRIERS
	.align		4
        /*0070*/ 	.byte	0x02, 0x4c
        /*0072*/ 	.byte	0x01
	.zero		1


	//----- nvinfo : EIATTR_MERCURY_ISA_VERSION
	.align		4
        /*0074*/ 	.byte	0x03, 0x5f
        /*0076*/ 	.short	0x0101


	//----- nvinfo : EIATTR_VRC_CTA_INIT_COUNT
	.align		4
        /*0078*/ 	.byte	0x02, 0x4a
	.zero		1
	.zero		1


	//----- nvinfo : EIATTR_EXIT_INSTR_OFFSETS
	.align		4
        /*007c*/ 	.byte	0x04, 0x1c
        /*007e*/ 	.short	(.L_81 - .L_80)


	//   ....[0]....
.L_80:
        /*0080*/ 	.word	0x00000da0


	//   ....[1]....
        /*0084*/ 	.word	0x00000df0


	//----- nvinfo : EIATTR_CBANK_PARAM_SIZE
	.align		4
.L_81:
        /*0088*/ 	.byte	0x03, 0x19
        /*008a*/ 	.short	0x0024


	//----- nvinfo : EIATTR_PARAM_CBANK
	.align		4
        /*008c*/ 	.byte	0x04, 0x0a
        /*008e*/ 	.short	(.L_83 - .L_82)
	.align		4
.L_82:
        /*0090*/ 	.word	index@(.nv.constant0._Z19matmul_tiled_kernelILi16EEvPKfS1_Pfiii)
        /*0094*/ 	.short	0x0380
        /*0096*/ 	.short	0x0024


	//----- nvinfo : EIATTR_SW_WAR
	.align		4
.L_83:
        /*0098*/ 	.byte	0x04, 0x36
        /*009a*/ 	.short	(.L_85 - .L_84)
.L_84:
        /*009c*/ 	.word	0x00000008
.L_85:


//--------------------- .nv.info._Z27block_exclusive_scan_kernelILi1024EEvPKfPfS2_i --------------------------
	.section	.nv.info._Z27block_exclusive_scan_kernelILi1024EEvPKfPfS2_i,"",@"SHT_CUDA_INFO"
	.sectionflags	@""
	.align	4


	//----- nvinfo : EIATTR_CUDA_API_VERSION
	.align		4
        /*0000*/ 	.byte	0x04, 0x37
        /*0002*/ 	.short	(.L_87 - .L_86)
.L_86:
        /*0004*/ 	.word	0x00000082


	//----- nvinfo : EIATTR_KPARAM_INFO
	.align		4
.L_87:
        /*0008*/ 	.byte	0x04, 0x17
        /*000a*/ 	.short	(.L_89 - .L_88)
.L_88:
        /*000c*/ 	.word	0x00000000
        /*0010*/ 	.short	0x0003
        /*0012*/ 	.short	0x0018
        /*0014*/ 	.byte	0x00, 0xf0, 0x11, 0x00


	//----- nvinfo : EIATTR_KPARAM_INFO
	.align		4
.L_89:
        /*0018*/ 	.byte	0x04, 0x17
        /*001a*/ 	.short	(.L_91 - .L_90)
.L_90:
        /*001c*/ 	.word	0x00000000
        /*0020*/ 	.short	0x0002
        /*0022*/ 	.short	0x0010
        /*0024*/ 	.byte	0x00, 0xf5, 0x21, 0x00


	//----- nvinfo : EIATTR_KPARAM_INFO
	.align		4
.L_91:
        /*0028*/ 	.byte	0x04, 0x17
        /*002a*/ 	.short	(.L_93 - .L_92)
.L_92:
        /*002c*/ 	.word	0x00000000
        /*0030*/ 	.short	0x0001
        /*0032*/ 	.short	0x0008
        /*0034*/ 	.byte	0x00, 0xf5, 0x21, 0x00


	//----- nvinfo : EIATTR_KPARAM_INFO
	.align		4
.L_93:
        /*0038*/ 	.byte	0x04, 0x17
        /*003a*/ 	.short	(.L_95 - .L_94)
.L_94:
        /*003c*/ 	.word	0x00000000
        /*0040*/ 	.short	0x0000
        /*0042*/ 	.short	0x0000
        /*0044*/ 	.byte	0x00, 0xf5, 0x21, 0x00


	//----- nvinfo : EIATTR_SPARSE_MMA_MASK
	.align		4
.L_95:
        /*0048*/ 	.byte	0x03, 0x50
        /*004a*/ 	.short	0x0000


	//----- nvinfo : EIATTR_MAXREG_COUNT
	.align		4
        /*004c*/ 	.byte	0x03, 0x1b
        /*004e*/ 	.short	0x00ff


	//----- nvinfo : EIATTR_NUM_BARRIERS
	.align		4
        /*0050*/ 	.byte	0x02, 0x4c
        /*0052*/ 	.byte	0x01
	.zero		1


	//----- nvinfo : EIATTR_MERCURY_ISA_VERSION
	.align		4
        /*0054*/ 	.byte	0x03, 0x5f
        /*0056*/ 	.short	0x0101


	//----- nvinfo : EIATTR_VRC_CTA_INIT_COUNT
	.align		4
        /*0058*/ 	.byte	0x02, 0x4a
	.zero		1
	.zero		1


	//----- nvinfo : EIATTR_EXIT_INSTR_OFFSETS
	.align		4
        /*005c*/ 	.byte	0x04, 0x1c
        /*005e*/ 	.short	(.L_97 - .L_96)


	//   ....[0]....
.L_96:
        /*0060*/ 	.word	0x00000a80


	//   ....[1]....
        /*0064*/ 	.word	0x00000ad0


	//----- nvinfo : EIATTR_CBANK_PARAM_SIZE
	.align		4
.L_97:
        /*0068*/ 	.byte	0x03, 0x19
        /*006a*/ 	.short	0x001c


	//----- nvinfo : EIATTR_PARAM_CBANK
	.align		4
        /*006c*/ 	.byte	0x04, 0x0a
        /*006e*/ 	.short	(.L_99 - .L_98)
	.align		4
.L_98:
        /*0070*/ 	.word	index@(.nv.constant0._Z27block_exclusive_scan_kernelILi1024EEvPKfPfS2_i)
        /*0074*/ 	.short	0x0380
        /*0076*/ 	.short	0x001c


	//----- nvinfo : EIATTR_SW_WAR
	.align		4
.L_99:
        /*0078*/ 	.byte	0x04, 0x36
        /*007a*/ 	.short	(.L_101 - .L_100)
.L_100:
        /*007c*/ 	.word	0x00000008
.L_101:


//--------------------- .nv.info._Z22reduction_block_kernelILi256EEvPKfPfi --------------------------
	.section	.nv.info._Z22reduction_block_kernelILi256EEvPKfPfi,"",@"SHT_CUDA_INFO"
	.sectionflags	@""
	.align	4


	//----- nvinfo : EIATTR_CUDA_API_VERSION
	.align		4
        /*0000*/ 	.byte	0x04, 0x37
        /*0002*/ 	.short	(.L_103 - .L_102)
.L_102:
        /*0004*/ 	.word	0x00000082


	//----- nvinfo : EIATTR_KPARAM_INFO
	.align		4
.L_103:
        /*0008*/ 	.byte	0x04, 0x17
        /*000a*/ 	.short	(.L_105 - .L_104)
.L_104:
        /*000c*/ 	.word	0x00000000
        /*0010*/ 	.short	0x0002
        /*0012*/ 	.short	0x0010
        /*0014*/ 	.byte	0x00, 0xf0, 0x11, 0x00


	//----- nvinfo : EIATTR_KPARAM_INFO
	.align		4
.L_105:
        /*0018*/ 	.byte	0x04, 0x17
        /*001a*/ 	.short	(.L_107 - .L_106)
.L_106:
        /*001c*/ 	.word	0x00000000
        /*0020*/ 	.short	0x0001
        /*0022*/ 	.short	0x0008
        /*0024*/ 	.byte	0x00, 0xf5, 0x21, 0x00


	//----- nvinfo : EIATTR_KPARAM_INFO
	.align		4
.L_107:
        /*0028*/ 	.byte	0x04, 0x17
        /*002a*/ 	.short	(.L_109 - .L_108)
.L_108:
        /*002c*/ 	.word	0x00000000
        /*0030*/ 	.short	0x0000
        /*0032*/ 	.short	0x0000
        /*0034*/ 	.byte	0x00, 0xf5, 0x21, 0x00


	//----- nvinfo : EIATTR_SPARSE_MMA_MASK
	.align		4
.L_109:
        /*0038*/ 	.byte	0x03, 0x50
        /*003a*/ 	.short	0x0000


	//----- nvinfo : EIATTR_MAXREG_COUNT
	.align		4
        /*003c*/ 	.byte	0x03, 0x1b
        /*003e*/ 	.short	0x00ff


	//----- nvinfo : EIATTR_NUM_BARRIERS
	.align		4
        /*0040*/ 	.byte	0x02, 0x4c
        /*0042*/ 	.byte	0x01
	.zero		1


	//----- nvinfo : EIATTR_MERCURY_ISA_VERSION
	.align		4
        /*0044*/ 	.byte	0x03, 0x5f
        /*0046*/ 	.short	0x0101


	//----- nvinfo : EIATTR_VRC_CTA_INIT_COUNT
	.align		4
        /*0048*/ 	.byte	0x02, 0x4a
	.zero		1
	.zero		1


	//----- nvinfo : EIATTR_EXIT_INSTR_OFFSETS
	.align		4
        /*004c*/ 	.byte	0x04, 0x1c
        /*004e*/ 	.short	(.L_111 - .L_110)


	//   ....[0]....
.L_110:
        /*0050*/ 	.word	0x000004c0


	//   ....[1]....
        /*0054*/ 	.word	0x00000510


	//----- nvinfo : EIATTR_CRS_STACK_SIZE
	.align		4
.L_111:
        /*0058*/ 	.byte	0x04, 0x1e
        /*005a*/ 	.short	(.L_113 - .L_112)
.L_112:
        /*005c*/ 	.word	0x00000000


	//----- nvinfo : EIATTR_CBANK_PARAM_SIZE
	.align		4
.L_113:
        /*0060*/ 	.byte	0x03, 0x19
        /*0062*/ 	.short	0x0014


	//----- nvinfo : EIATTR_PARAM_CBANK
	.align		4
        /*0064*/ 	.byte	0x04, 0x0a
        /*0066*/ 	.short	(.L_115 - .L_114)
	.align		4
.L_114:
        /*0068*/ 	.word	index@(.nv.constant0._Z22reduction_block_kernelILi256EEvPKfPfi)
        /*006c*/ 	.short	0x0380
        /*006e*/ 	.short	0x0014


	//----- nvinfo : EIATTR_SW_WAR
	.align		4
.L_115:
        /*0070*/ 	.byte	0x04, 0x36
        /*0072*/ 	.short	(.L_117 - .L_116)
.L_116:
        /*0074*/ 	.word	0x00000008
.L_117:


//--------------------- .nv.info._Z17nbody_step_kernelP7float2_S0_PKfifff --------------------------
	.section	.nv.info._Z17nbody_step_kernelP7float2_S0_PKfifff,"",@"SHT_CUDA_INFO"
	.sectionflags	@""
	.align	4


	//----- nvinfo : EIATTR_CUDA_API_VERSION
	.align		4
        /*0000*/ 	.byte	0x04, 0x37
        /*0002*/ 	.short	(.L_119 - .L_118)
.L_118:
        /*0004*/ 	.word	0x00000082


	//----- nvinfo : EIATTR_KPARAM_INFO
	.align		4
.L_119:
        /*0008*/ 	.byte	0x04, 0x17
        /*000a*/ 	.short	(.L_121 - .L_120)
.L_120:
        /*000c*/ 	.word	0x00000000
        /*0010*/ 	.short	0x0006
        /*0012*/ 	.short	0x0024
        /*0014*/ 	.byte	0x00, 0xf0, 0x11, 0x00


	//----- nvinfo : EIATTR_KPARAM_INFO
	.align		4
.L_121:
        /*0018*/ 	.byte	0x04, 0x17
        /*001a*/ 	.short	(.L_123 - .L_122)
.L_122:
        /*001c*/ 	.word	0x00000000
        /*0020*/ 	.short	0x0005
        /*0022*/ 	.short	0x0020
        /*0024*/ 	.byte	0x00, 0xf0, 0x11, 0x00


	//----- nvinfo : EIATTR_KPARAM_INFO
	.align		4
.L_123:
        /*0028*/ 	.byte	0x04, 0x17
        /*002a*/ 	.short	(.L_125 - .L_124)
.L_124:
        /*002c*/ 	.word	0x00000000
        /*0030*/ 	.short	0x0004
        /*0032*/ 	.short	0x001c
        /*0034*/ 	.byte	0x00, 0xf0, 0x11, 0x00


	//----- nvinfo : EIATTR_KPARAM_INFO
	.align		4
.L_125:
        /*0038*/ 	.byte	0x04, 0x17
        /*003a*/ 	.short	(.L_127 - .L_126)
.L_126:
        /*003c*/ 	.word	0x00000000
        /*0040*/ 	.short	0x0003
        /*0042*/ 	.short	0x0018
        /*0044*/ 	.byte	0x00, 0xf0, 0x11, 0x00


	//----- nvinfo : EIATTR_KPARAM_INFO
	.align		4
.L_127:
        /*0048*/ 	.byte	0x04, 0x17
        /*004a*/ 	.short	(.L_129 - .L_128)
.L_128:
        /*004c*/ 	.word	0x00000000
        /*0050*/ 	.short	0x0002
        /*0052*/ 	.short	0x0010
        /*0054*/ 	.byte	0x00, 0xf5, 0x21, 0x00


	//----- nvinfo : EIATTR_KPARAM_INFO
	.align		4
.L_129:
        /*0058*/ 	.byte	0x04, 0x17
        /*005a*/ 	.short	(.L_131 - .L_130)
.L_130:
        /*005c*/ 	.word	0x00000000
        /*0060*/ 	.short	0x0001
        /*0062*/ 	.short	0x0008
        /*0064*/ 	.byte	0x00, 0xf5, 0x21, 0x00


	//----- nvinfo : EIATTR_KPARAM_INFO
	.align		4
.L_131:
        /*0068*/ 	.byte	0x04, 0x17
        /*006a*/ 	.short	(.L_133 - .L_132)
.L_132:
        /*006c*/ 	.word	0x00000000
        /*0070*/ 	.short	0x0000
        /*0072*/ 	.short	0x0000
        /*0074*/ 	.byte	0x00, 0xf5, 0x21, 0x00


	//----- nvinfo : EIATTR_SPARSE_MMA_MASK
	.align		4
.L_133:
        /*0078*/ 	.byte	0x03, 0x50
        /*007a*/ 	.short	0x0000


	//----- nvinfo : EIATTR_MAXREG_COUNT
	.align		4
        /*007c*/ 	.byte	0x03, 0x1b
        /*007e*/ 	.short	0x00ff


	//----- nvinfo : EIATTR_MERCURY_ISA_VERSION
	.align		4
        /*0080*/ 	.byte	0x03, 0x5f
        /*0082*/ 	.short	0x0101


	//----- nvinfo : EIATTR_VRC_CTA_INIT_COUNT
	.align		4
        /*0084*/ 	.byte	0x02, 0x4a
	.zero		1
	.zero		1


	//----- nvinfo : EIATTR_EXIT_INSTR_OFFSETS
	.align		4
        /*0088*/ 	.byte	0x04, 0x1c
        /*008a*/ 	.short	(.L_135 - .L_134)


	//   ....[0]....
.L_134:
        /*008c*/ 	.word	0x00000070


	//   ....[1]....
        /*0090*/ 	.word	0x00002d20


	//----- nvinfo : EIATTR_CRS_STACK_SIZE
	.align		4
.L_135:
        /*0094*/ 	.byte	0x04, 0x1e
        /*0096*/ 	.short	(.L_137 - .L_136)
.L_136:
        /*0098*/ 	.word	0x00000000


	//----- nvinfo : EIATTR_CBANK_PARAM_SIZE
	.align		4
.L_137:
        /*009c*/ 	.byte	0x03, 0x19
        /*009e*/ 	.short	0x0028


	//----- nvinfo : EIATTR_PARAM_CBANK
	.align		4
        /*00a0*/ 	.byte	0x04, 0x0a
        /*00a2*/ 	.short	(.L_139 - .L_138)
	.align		4
.L_138:
        /*00a4*/ 	.word	index@(.nv.constant0._Z17nbody_step_kernelP7float2_S0_PKfifff)
        /*00a8*/ 	.short	0x0380
        /*00aa*/ 	.short	0x0028


	//----- nvinfo : EIATTR_SW_WAR
	.align		4
.L_139:
        /*00ac*/ 	.byte	0x04, 0x36
        /*00ae*/ 	.short	(.L_141 - .L_140)
.L_140:
        /*00b0*/ 	.word	0x00000008
.L_141:


//--------------------- .nv.info._Z15spmv_csr_kernelPKiS0_PKfS2_Pfi --------------------------
	.section	.nv.info._Z15spmv_csr_kernelPKiS0_PKfS2_Pfi,"",@"SHT_CUDA_INFO"
	.sectionflags	@""
	.align	4


	//----- nvinfo : EIATTR_CUDA_API_VERSION
	.align		4
        /*0000*/ 	.byte	0x04, 0x37
        /*0002*/ 	.short	(.L_143 - .L_142)
.L_142:
        /*0004*/ 	.word	0x00000082


	//----- nvinfo : EIATTR_KPARAM_INFO
	.align		4
.L_143:
        /*0008*/ 	.byte	0x04, 0x17
        /*000a*/ 	.short	(.L_145 - .L_144)
.L_144:
        /*000c*/ 	.word	0x00000000
        /*0010*/ 	.short	0x0005
        /*0012*/ 	.short	0x0028
        /*0014*/ 	.byte	0x00, 0xf0, 0x11, 0x00


	//----- nvinfo : EIATTR_KPARAM_INFO
	.align		4
.L_145:
        /*0018*/ 	.byte	0x04, 0x17
        /*001a*/ 	.short	(.L_147 - .L_146)
.L_146:
        /*001c*/ 	.word	0x00000000
        /*0020*/ 	.short	0x0004
        /*0022*/ 	.short	0x0020
        /*0024*/ 	.byte	0x00, 0xf5, 0x21, 0x00


	//----- nvinfo : EIATTR_KPARAM_INFO
	.align		4
.L_147:
        /*0028*/ 	.byte	0x04, 0x17
        /*002a*/ 	.short	(.L_149 - .L_148)
.L_148:
        /*002c*/ 	.word	0x00000000
        /*0030*/ 	.short	0x0003
        /*0032*/ 	.short	0x0018
        /*0034*/ 	.byte	0x00, 0xf5, 0x21, 0x00


	//----- nvinfo : EIATTR_KPARAM_INFO
	.align		4
.L_149:
        /*0038*/ 	.byte	0x04, 0x17
        /*003a*/ 	.short	(.L_151 - .L_150)
.L_150:
        /*003c*/ 	.word	0x00000000
        /*0040*/ 	.short	0x0002
        /*0042*/ 	.short	0x0010
        /*0044*/ 	.byte	0x00, 0xf5, 0x21, 0x00


	//----- nvinfo : EIATTR_KPARAM_INFO
	.align		4
.L_151:
        /*0048*/ 	.byte	0x04, 0x17
        /*004a*/ 	.short	(.L_153 - .L_152)
.L_152:
        /*004c*/ 	.word	0x00000000
        /*0050*/ 	.short	0x0001
        /*0052*/ 	.short	0x0008
        /*0054*/ 	.byte	0x00, 0xf5, 0x21, 0x00


	//----- nvinfo : EIATTR_KPARAM_INFO
	.align		4
.L_153:
        /*0058*/ 	.byte	0x04, 0x17
        /*005a*/ 	.short	(.L_155 - .L_154)
.L_154:
        /*005c*/ 	.word	0x00000000
        /*0060*/ 	.short	0x0000
        /*0062*/ 	.short	0x0000
        /*0064*/ 	.byte	0x00, 0xf5, 0x21, 0x00


	//----- nvinfo : EIATTR_SPARSE_MMA_MASK
	.align		4
.L_155:
        /*0068*/ 	.byte	0x03, 0x50
        /*006a*/ 	.short	0x0000


	//----- nvinfo : EIATTR_MAXREG_COUNT
	.align		4
        /*006c*/ 	.byte	0x03, 0x1b
        /*006e*/ 	.short	0x00ff


	//----- nvinfo : EIATTR_MERCURY_ISA_VERSION
	.align		4
        /*0070*/ 	.byte	0x03, 0x5f
        /*0072*/ 	.short	0x0101


	//----- nvinfo : EIATTR_VRC_CTA_INIT_COUNT
	.align		4
        /*0074*/ 	.byte	0x02, 0x4a
	.zero		1
	.zero		1


	//----- nvinfo : EIATTR_EXIT_INSTR_OFFSETS
	.align		4
        /*0078*/ 	.byte	0x04, 0x1c
        /*007a*/ 	.short	(.L_157 - .L_156)


	//   ....[0]....
.L_156:
        /*007c*/ 	.word	0x00000070


	//   ....[1]....
        /*0080*/ 	.word	0x00000e60


	//----- nvinfo : EIATTR_CRS_STACK_SIZE
	.align		4
.L_157:
        /*0084*/ 	.byte	0x04, 0x1e
        /*0086*/ 	.short	(.L_159 - .L_158)
.L_158:
        /*0088*/ 	.word	0x00000000


	//----- nvinfo : EIATTR_CBANK_PARAM_SIZE
	.align		4
.L_159:
        /*008c*/ 	.byte	0x03, 0x19
        /*008e*/ 	.short	0x002c


	//----- nvinfo : EIATTR_PARAM_CBANK
	.align		4
        /*0090*/ 	.byte	0x04, 0x0a
        /*0092*/ 	.short	(.L_161 - .L_160)
	.align		4
.L_160:
        /*0094*/ 	.word	index@(.nv.constant0._Z15spmv_csr_kernelPKiS0_PKfS2_Pfi)
        /*0098*/ 	.short	0x0380
        /*009a*/ 	.short	0x002c


	//----- nvinfo : EIATTR_SW_WAR
	.align		4
.L_161:
        /*009c*/ 	.byte	0x04, 0x36
        /*009e*/ 	.short	(.L_163 - .L_162)
.L_162:
        /*00a0*/ 	.word	0x00000008
.L_163:


//--------------------- .nv.info._Z16histogram_kernelPKhiPj --------------------------
	.section	.nv.info._Z16histogram_kernelPKhiPj,"",@"SHT_CUDA_INFO"
	.sectionflags	@""
	.align	4


	//----- nvinfo : EIATTR_CUDA_API_VERSION
	.align		4
        /*0000*/ 	.byte	0x04, 0x37
        /*0002*/ 	.short	(.L_165 - .L_164)
.L_164:
        /*0004*/ 	.word	0x00000082


	//----- nvinfo : EIATTR_KPARAM_INFO
	.align		4
.L_165:
        /*0008*/ 	.byte	0x04, 0x17
        /*000a*/ 	.short	(.L_167 - .L_166)
.L_166:
        /*000c*/ 	.word	0x00000000
        /*0010*/ 	.short	0x0002
        /*0012*/ 	.short	0x0010
        /*0014*/ 	.byte	0x00, 0xf5, 0x21, 0x00


	//----- nvinfo : EIATTR_KPARAM_INFO
	.align		4
.L_167:
        /*0018*/ 	.byte	0x04, 0x17
        /*001a*/ 	.short	(.L_169 - .L_168)
.L_168:
        /*001c*/ 	.word	0x00000000
        /*0020*/ 	.short	0x0001
        /*0022*/ 	.short	0x0008
        /*0024*/ 	.byte	0x00, 0xf0, 0x11, 0x00


	//----- nvinfo : EIATTR_KPARAM_INFO
	.align		4
.L_169:
        /*0028*/ 	.byte	0x04, 0x17
        /*002a*/ 	.short	(.L_171 - .L_170)
.L_170:
        /*002c*/ 	.word	0x00000000
        /*0030*/ 	.short	0x0000
        /*0032*/ 	.short	0x0000
        /*0034*/ 	.byte	0x00, 0xf5, 0x21, 0x00


	//----- nvinfo : EIATTR_SPARSE_MMA_MASK
	.align		4
.L_171:
        /*0038*/ 	.byte	0x03, 0x50
        /*003a*/ 	.short	0x0000


	//----- nvinfo : EIATTR_MAXREG_COUNT
	.align		4
        /*003c*/ 	.byte	0x03, 0x1b
        /*003e*/ 	.short	0x00ff


	//----- nvinfo : EIATTR_NUM_BARRIERS
	.align		4
        /*0040*/ 	.byte	0x02, 0x4c
        /*0042*/ 	.byte	0x01
	.zero		1


	//----- nvinfo : EIATTR_MERCURY_ISA_VERSION
	.align		4
        /*0044*/ 	.byte	0x03, 0x5f
        /*0046*/ 	.short	0x0101


	//----- nvinfo : EIATTR_VRC_CTA_INIT_COUNT
	.align		4
        /*0048*/ 	.byte	0x02, 0x4a
	.zero		1
	.zero		1


	//----- nvinfo : EIATTR_EXIT_INSTR_OFFSETS
	.align		4
        /*004c*/ 	.byte	0x04, 0x1c
        /*004e*/ 	.short	(.L_173 - .L_172)


	//   ....[0]....
.L_172:
        /*0050*/ 	.word	0x000005d0


	//   ....[1]....
        /*0054*/ 	.word	0x000008d0


	//   ....[2]....
        /*0058*/ 	.word	0x00000ad0


	//----- nvinfo : EIATTR_CRS_STACK_SIZE
	.align		4
.L_173:
        /*005c*/ 	.byte	0x04, 0x1e
        /*005e*/ 	.short	(.L_175 - .L_174)
.L_174:
        /*0060*/ 	.word	0x00000000


	//----- nvinfo : EIATTR_CBANK_PARAM_SIZE
	.align		4
.L_175:
        /*0064*/ 	.byte	0x03, 0x19
        /*0066*/ 	.short	0x0018


	//----- nvinfo : EIATTR_PARAM_CBANK
	.align		4
        /*0068*/ 	.byte	0x04, 0x0a
        /*006a*/ 	.short	(.L_177 - .L_176)
	.align		4
.L_176:
        /*006c*/ 	.word	index@(.nv.constant0._Z16histogram_kernelPKhiPj)
        /*0070*/ 	.short	0x0380
        /*0072*/ 	.short	0x0018


	//----- nvinfo : EIATTR_SW_WAR
	.align		4
.L_177:
        /*0074*/ 	.byte	0x04, 0x36
        /*0076*/ 	.short	(.L_179 - .L_178)
.L_178:
        /*0078*/ 	.word	0x00000008
.L_179:


//--------------------- .nv.info._Z19matmul_naive_kernelPKfS0_Pfiii --------------------------
	.section	.nv.info._Z19matmul_naive_kernelPKfS0_Pfiii,"",@"SHT_CUDA_INFO"
	.sectionflags	@""
	.align	4


	//----- nvinfo : EIATTR_CUDA_API_VERSION
	.align		4
        /*0000*/ 	.byte	0x04, 0x37
        /*0002*/ 	.short	(.L_181 - .L_180)
.L_180:
        /*0004*/ 	.word	0x00000082


	//----- nvinfo : EIATTR_KPARAM_INFO
	.align		4
.L_181:
        /*0008*/ 	.byte	0x04, 0x17
        /*000a*/ 	.short	(.L_183 - .L_182)
.L_182:
        /*000c*/ 	.word	0x00000000
        /*0010*/ 	.short	0x0005
        /*0012*/ 	.short	0x0020
        /*0014*/ 	.byte	0x00, 0xf0, 0x11, 0x00


	//----- nvinfo : EIATTR_KPARAM_INFO
	.align		4
.L_183:
        /*0018*/ 	.byte	0x04, 0x17
        /*001a*/ 	.short	(.L_185 - .L_184)
.L_184:
        /*001c*/ 	.word	0x00000000
        /*0020*/ 	.short	0x0004
        /*0022*/ 	.short	0x001c
        /*0024*/ 	.byte	0x00, 0xf0, 0x11, 0x00


	//----- nvinfo : EIATTR_KPARAM_INFO
	.align		4
.L_185:
        /*0028*/ 	.byte	0x04, 0x17
        /*002a*/ 	.short	(.L_187 - .L_186)
.L_186:
        /*002c*/ 	.word	0x00000000
        /*0030*/ 	.short	0x0003
        /*0032*/ 	.short	0x0018
        /*0034*/ 	.byte	0x00, 0xf0, 0x11, 0x00


	//----- nvinfo : EIATTR_KPARAM_INFO
	.align		4
.L_187:
        /*0038*/ 	.byte	0x04, 0x17
        /*003a*/ 	.short	(.L_189 - .L_188)
.L_188:
        /*003c*/ 	.word	0x00000000
        /*0040*/ 	.short	0x0002
        /*0042*/ 	.short	0x0010
        /*0044*/ 	.byte	0x00, 0xf5, 0x21, 0x00


	//----- nvinfo : EIATTR_KPARAM_INFO
	.align		4
.L_189:
        /*0048*/ 	.byte	0x04, 0x17
        /*004a*/ 	.short	(.L_191 - .L_190)
.L_190:
        /*004c*/ 	.word	0x00000000
        /*0050*/ 	.short	0x0001
        /*0052*/ 	.short	0x0008
        /*0054*/ 	.byte	0x00, 0xf5, 0x21, 0x00


	//----- nvinfo : EIATTR_KPARAM_INFO
	.align		4
.L_191:
        /*0058*/ 	.byte	0x04, 0x17
        /*005a*/ 	.short	(.L_193 - .L_192)
.L_192:
        /*005c*/ 	.word	0x00000000
        /*0060*/ 	.short	0x0000
        /*0062*/ 	.short	0x0000
        /*0064*/ 	.byte	0x00, 0xf5, 0x21, 0x00


	//----- nvinfo : EIATTR_SPARSE_MMA_MASK
	.align		4
.L_193:
        /*0068*/ 	.byte	0x03, 0x50
        /*006a*/ 	.short	0x0000


	//----- nvinfo : EIATTR_MAXREG_COUNT
	.align		4
        /*006c*/ 	.byte	0x03, 0x1b
        /*006e*/ 	.short	0x00ff


	//----- nvinfo : EIATTR_MERCURY_ISA_VERSION
	.align		4
        /*0070*/ 	.byte	0x03, 0x5f
        /*0072*/ 	.short	0x0101


	//----- nvinfo : EIATTR_VRC_CTA_INIT_COUNT
	.align		4
        /*0074*/ 	.byte	0x02, 0x4a
	.zero		1
	.zero		1


	//----- nvinfo : EIATTR_EXIT_INSTR_OFFSETS
	.align		4
        /*0078*/ 	.byte	0x04, 0x1c
        /*007a*/ 	.short	(.L_195 - .L_194)


	//   ....[0]....
.L_194:
        /*007c*/ 	.word	0x000000d0


	//   ....[1]....
        /*0080*/ 	.word	0x000008f0


	//----- nvinfo : EIATTR_CBANK_PARAM_SIZE
	.align		4
.L_195:
        /*0084*/ 	.byte	0x03, 0x19
        /*0086*/ 	.short	0x0024


	//----- nvinfo : EIATTR_PARAM_CBANK
	.align		4
        /*0088*/ 	.byte	0x04, 0x0a
        /*008a*/ 	.short	(.L_197 - .L_196)
	.align		4
.L_196:
        /*008c*/ 	.word	index@(.nv.constant0._Z19matmul_naive_kernelPKfS0_Pfiii)
        /*0090*/ 	.short	0x0380
        /*0092*/ 	.short	0x0024


	//----- nvinfo : EIATTR_SW_WAR
	.align		4
.L_197:
        /*0094*/ 	.byte	0x04, 0x36
        /*0096*/ 	.short	(.L_199 - .L_198)
.L_198:
        /*0098*/ 	.word	0x00000008
.L_199:


//--------------------- .nv.info._Z24add_block_offsets_kernelPfPKfi --------------------------
	.section	.nv.info._Z24add_block_offsets_kernelPfPKfi,"",@"SHT_CUDA_INFO"
	.sectionflags	@""
	.align	4


	//----- nvinfo : EIATTR_CUDA_API_VERSION
	.align		4
        /*0000*/ 	.byte	0x04, 0x37
        /*0002*/ 	.short	(.L_201 - .L_200)
.L_200:
        /*0004*/ 	.word	0x00000082


	//----- nvinfo : EIATTR_KPARAM_INFO
	.align		4
.L_201:
        /*0008*/ 	.byte	0x04, 0x17
        /*000a*/ 	.short	(.L_203 - .L_202)
.L_202:
        /*000c*/ 	.word	0x00000000
        /*0010*/ 	.short	0x0002
        /*0012*/ 	.short	0x0010
        /*0014*/ 	.byte	0x00, 0xf0, 0x11, 0x00


	//----- nvinfo : EIATTR_KPARAM_INFO
	.align		4
.L_203:
        /*0018*/ 	.byte	0x04, 0x17
        /*001a*/ 	.short	(.L_205 - .L_204)
.L_204:
        /*001c*/ 	.word	0x00000000
        /*0020*/ 	.short	0x0001
        /*0022*/ 	.short	0x0008
        /*0024*/ 	.byte	0x00, 0xf5, 0x21, 0x00


	//----- nvinfo : EIATTR_KPARAM_INFO
	.align		4
.L_205:
        /*0028*/ 	.byte	0x04, 0x17
        /*002a*/ 	.short	(.L_207 - .L_206)
.L_206:
        /*002c*/ 	.word	0x00000000
        /*0030*/ 	.short	0x0000
        /*0032*/ 	.short	0x0000
        /*0034*/ 	.byte	0x00, 0xf5, 0x21, 0x00


	//----- nvinfo : EIATTR_SPARSE_MMA_MASK
	.align		4
.L_207:
        /*0038*/ 	.byte	0x03, 0x50
        /*003a*/ 	.short	0x0000


	//----- nvinfo : EIATTR_MAXREG_COUNT
	.align		4
        /*003c*/ 	.byte	0x03, 0x1b
        /*003e*/ 	.short	0x00ff


	//----- nvinfo : EIATTR_MERCURY_ISA_VERSION
	.align		4
        /*0040*/ 	.byte	0x03, 0x5f
        /*0042*/ 	.short	0x0101


	//----- nvinfo : EIATTR_VRC_CTA_INIT_COUNT
	.align		4
        /*0044*/ 	.byte	0x02, 0x4a
	.zero		1
	.zero		1


	//----- nvinfo : EIATTR_EXIT_INSTR_OFFSETS
	.align		4
        /*0048*/ 	.byte	0x04, 0x1c
        /*004a*/ 	.short	(.L_209 - .L_208)


	//   ....[0]....
.L_208:
        /*004c*/ 	.word	0x00000070


	//   ....[1]....
        /*0050*/ 	.word	0x00000110


	//----- nvinfo : EIATTR_CBANK_PARAM_SIZE
	.align		4
.L_209:
        /*0054*/ 	.byte	0x03, 0x19
        /*0056*/ 	.short	0x0014


	//----- nvinfo : EIATTR_PARAM_CBANK
	.align		4
        /*0058*/ 	.byte	0x04, 0x0a
        /*005a*/ 	.short	(.L_211 - .L_210)
	.align		4
.L_210:
        /*005c*/ 	.word	index@(.nv.constant0._Z24add_block_offsets_kernelPfPKfi)
        /*0060*/ 	.short	0x0380
        /*0062*/ 	.short	0x0014


	//----- nvinfo : EIATTR_SW_WAR
	.align		4
.L_211:
        /*0064*/ 	.byte	0x04, 0x36
        /*0066*/ 	.short	(.L_213 - .L_212)
.L_212:
        /*0068*/ 	.word	0x00000008
.L_213:


//--------------------- .nv.info._Z11relu_kernelPKfPfi --------------------------
	.section	.nv.info._Z11relu_kernelPKfPfi,"",@"SHT_CUDA_INFO"
	.sectionflags	@""
	.align	4


	//----- nvinfo : EIATTR_CUDA_API_VERSION
	.align		4
        /*0000*/ 	.byte	0x04, 0x37
        /*0002*/ 	.short	(.L_215 - .L_214)
.L_214:
        /*0004*/ 	.word	0x00000082


	//----- nvinfo : EIATTR_KPARAM_INFO
	.align		4
.L_215:
        /*0008*/ 	.byte	0x04, 0x17
        /*000a*/ 	.short	(.L_217 - .L_216)
.L_216:
        /*000c*/ 	.word	0x00000000
        /*0010*/ 	.short	0x0002
        /*0012*/ 	.short	0x0010
        /*0014*/ 	.byte	0x00, 0xf0, 0x11, 0x00


	//----- nvinfo : EIATTR_KPARAM_INFO
	.align		4
.L_217:
        /*0018*/ 	.byte	0x04, 0x17
        /*001a*/ 	.short	(.L_219 - .L_218)
.L_218:
        /*001c*/ 	.word	0x00000000
        /*0020*/ 	.short	0x0001
        /*0022*/ 	.short	0x0008
        /*0024*/ 	.byte	0x00, 0xf5, 0x21, 0x00


	//----- nvinfo : EIATTR_KPARAM_INFO
	.align		4
.L_219:
        /*0028*/ 	.byte	0x04, 0x17
        /*002a*/ 	.short	(.L_221 - .L_220)
.L_220:
        /*002c*/ 	.word	0x00000000
        /*0030*/ 	.short	0x0000
        /*0032*/ 	.short	0x0000
        /*0034*/ 	.byte	0x00, 0xf5, 0x21, 0x00


	//----- nvinfo : EIATTR_SPARSE_MMA_MASK
	.align		4
.L_221:
        /*0038*/ 	.byte	0x03, 0x50
        /*003a*/ 	.short	0x0000


	//----- nvinfo : EIATTR_MAXREG_COUNT
	.align		4
        /*003c*/ 	.byte	0x03, 0x1b
        /*003e*/ 	.short	0x00ff


	//----- nvinfo : EIATTR_MERCURY_ISA_VERSION
	.align		4
        /*0040*/ 	.byte	0x03, 0x5f
        /*0042*/ 	.short	0x0101


	//----- nvinfo : EIATTR_VRC_CTA_INIT_COUNT
	.align		4
        /*0044*/ 	.byte	0x02, 0x4a
	.zero		1
	.zero		1


	//----- nvinfo : EIATTR_EXIT_INSTR_OFFSETS
	.align		4
        /*0048*/ 	.byte	0x04, 0x1c
        /*004a*/ 	.short	(.L_223 - .L_222)


	//   ....[0]....
.L_222:
        /*004c*/ 	.word	0x00000070


	//   ....[1]....
        /*0050*/ 	.word	0x00000100


	//----- nvinfo : EIATTR_CBANK_PARAM_SIZE
	.align		4
.L_223:
        /*0054*/ 	.byte	0x03, 0x19
        /*0056*/ 	.short	0x0014


	//----- nvinfo : EIATTR_PARAM_CBANK
	.align		4
        /*0058*/ 	.byte	0x04, 0x0a
        /*005a*/ 	.short	(.L_225 - .L_224)
	.align		4
.L_224:
        /*005c*/ 	.word	index@(.nv.constant0._Z11relu_kernelPKfPfi)
        /*0060*/ 	.short	0x0380
        /*0062*/ 	.short	0x0014


	//----- nvinfo : EIATTR_SW_WAR
	.align		4
.L_225:
        /*0064*/ 	.byte	0x04, 0x36
        /*0066*/ 	.short	(.L_227 - .L_226)
.L_226:
        /*0068*/ 	.word	0x00000008
.L_227:


//--------------------- .nv.info._Z11axpy_kernelfPKfPfi --------------------------
	.section	.nv.info._Z11axpy_kernelfPKfPfi,"",@"SHT_CUDA_INFO"
	.sectionflags	@""
	.align	4


	//----- nvinfo : EIATTR_CUDA_API_VERSION
	.align		4
        /*0000*/ 	.byte	0x04, 0x37
        /*0002*/ 	.short	(.L_229 - .L_228)
.L_228:
        /*0004*/ 	.word	0x00000082


	//----- nvinfo : EIATTR_KPARAM_INFO
	.align		4
.L_229:
        /*0008*/ 	.byte	0x04, 0x17
        /*000a*/ 	.short	(.L_231 - .L_230)
.L_230:
        /*000c*/ 	.word	0x00000000
        /*0010*/ 	.short	0x0003
        /*0012*/ 	.short	0x0018
        /*0014*/ 	.byte	0x00, 0xf0, 0x11, 0x00


	//----- nvinfo : EIATTR_KPARAM_INFO
	.align		4
.L_231:
        /*0018*/ 	.byte	0x04, 0x17
        /*001a*/ 	.short	(.L_233 - .L_232)
.L_232:
        /*001c*/ 	.word	0x00000000
        /*0020*/ 	.short	0x0002
        /*0022*/ 	.short	0x0010
        /*0024*/ 	.byte	0x00, 0xf5, 0x21, 0x00


	//----- nvinfo : EIATTR_KPARAM_INFO
	.align		4
.L_233:
        /*0028*/ 	.byte	0x04, 0x17
        /*002a*/ 	.short	(.L_235 - .L_234)
.L_234:
        /*002c*/ 	.word	0x00000000
        /*0030*/ 	.short	0x0001
        /*0032*/ 	.short	0x0008
        /*0034*/ 	.byte	0x00, 0xf5, 0x21, 0x00


	//----- nvinfo : EIATTR_KPARAM_INFO
	.align		4
.L_235:
        /*0038*/ 	.byte	0x04, 0x17
        /*003a*/ 	.short	(.L_237 - .L_236)
.L_236:
        /*003c*/ 	.word	0x00000000
        /*0040*/ 	.short	0x0000
        /*0042*/ 	.short	0x0000
        /*0044*/ 	.byte	0x00, 0xf0, 0x11, 0x00


	//----- nvinfo : EIATTR_SPARSE_MMA_MASK
	.align		4
.L_237:
        /*0048*/ 	.byte	0x03, 0x50
        /*004a*/ 	.short	0x0000


	//----- nvinfo : EIATTR_MAXREG_COUNT
	.align		4
        /*004c*/ 	.byte	0x03, 0x1b
        /*004e*/ 	.short	0x00ff


	//----- nvinfo : EIATTR_MERCURY_ISA_VERSION
	.align		4
        /*0050*/ 	.byte	0x03, 0x5f
        /*0052*/ 	.short	0x0101


	//----- nvinfo : EIATTR_VRC_CTA_INIT_COUNT
	.align		4
        /*0054*/ 	.byte	0x02, 0x4a
	.zero		1
	.zero		1


	//----- nvinfo : EIATTR_EXIT_INSTR_OFFSETS
	.align		4
        /*0058*/ 	.byte	0x04, 0x1c
        /*005a*/ 	.short	(.L_239 - .L_238)


	//   ....[0]....
.L_238:
        /*005c*/ 	.word	0x00000070


	//   ....[1]....
        /*0060*/ 	.word	0x00000120


	//----- nvinfo : EIATTR_CBANK_PARAM_SIZE
	.align		4
.L_239:
        /*0064*/ 	.byte	0x03, 0x19
        /*0066*/ 	.short	0x001c


	//----- nvinfo : EIATTR_PARAM_CBANK
	.align		4
        /*0068*/ 	.byte	0x04, 0x0a
        /*006a*/ 	.short	(.L_241 - .L_240)
	.align		4
.L_240:
        /*006c*/ 	.word	index@(.nv.constant0._Z11axpy_kernelfPKfPfi)
        /*0070*/ 	.short	0x0380
        /*0072*/ 	.short	0x001c


	//----- nvinfo : EIATTR_SW_WAR
	.align		4
.L_241:
        /*0074*/ 	.byte	0x04, 0x36
        /*0076*/ 	.short	(.L_243 - .L_242)
.L_242:
        /*0078*/ 	.word	0x00000008
.L_243:


//--------------------- .nv.info._Z17vector_add_kernelPKfS0_Pfi --------------------------
	.section	.nv.info._Z17vector_add_kernelPKfS0_Pfi,"",@"SHT_CUDA_INFO"
	.sectionflags	@""
	.align	4


	//----- nvinfo : EIATTR_CUDA_API_VERSION
	.align		4
        /*0000*/ 	.byte	0x04, 0x37
        /*0002*/ 	.short	(.L_245 - .L_244)
.L_244:
        /*0004*/ 	.word	0x00000082


	//----- nvinfo : EIATTR_KPARAM_INFO
	.align		4
.L_245:
        /*0008*/ 	.byte	0x04, 0x17
        /*000a*/ 	.short	(.L_247 - .L_246)
.L_246:
        /*000c*/ 	.word	0x00000000
        /*0010*/ 	.short	0x0003
        /*0012*/ 	.short	0x0018
        /*0014*/ 	.byte	0x00, 0xf0, 0x11, 0x00


	//----- nvinfo : EIATTR_KPARAM_INFO
	.align		4
.L_247:
        /*0018*/ 	.byte	0x04, 0x17
        /*001a*/ 	.short	(.L_249 - .L_248)
.L_248:
        /*001c*/ 	.word	0x00000000
        /*0020*/ 	.short	0x0002
        /*0022*/ 	.short	0x0010
        /*0024*/ 	.byte	0x00, 0xf5, 0x21, 0x00


	//----- nvinfo : EIATTR_KPARAM_INFO
	.align		4
.L_249:
        /*0028*/ 	.byte	0x04, 0x17
        /*002a*/ 	.short	(.L_251 - .L_250)
.L_250:
        /*002c*/ 	.word	0x00000000
        /*0030*/ 	.short	0x0001
        /*0032*/ 	.short	0x0008
        /*0034*/ 	.byte	0x00, 0xf5, 0x21, 0x00


	//----- nvinfo : EIATTR_KPARAM_INFO
	.align		4
.L_251:
        /*0038*/ 	.byte	0x04, 0x17
        /*003a*/ 	.short	(.L_253 - .L_252)
.L_252:
        /*003c*/ 	.word	0x00000000
        /*0040*/ 	.short	0x0000
        /*0042*/ 	.short	0x0000
        /*0044*/ 	.byte	0x00, 0xf5, 0x21, 0x00


	//----- nvinfo : EIATTR_SPARSE_MMA_MASK
	.align		4
.L_253:
        /*0048*/ 	.byte	0x03, 0x50
        /*004a*/ 	.short	0x0000


	//----- nvinfo : EIATTR_MAXREG_COUNT
	.align		4
        /*004c*/ 	.byte	0x03, 0x1b
        /*004e*/ 	.short	0x00ff


	//----- nvinfo : EIATTR_MERCURY_ISA_VERSION
	.align		4
        /*0050*/ 	.byte	0x03, 0x5f
        /*0052*/ 	.short	0x0101


	//----- nvinfo : EIATTR_VRC_CTA_INIT_COUNT
	.align		4
        /*0054*/ 	.byte	0x02, 0x4a
	.zero		1
	.zero		1


	//----- nvinfo : EIATTR_EXIT_INSTR_OFFSETS
	.align		4
        /*0058*/ 	.byte	0x04, 0x1c
        /*005a*/ 	.short	(.L_255 - .L_254)


	//   ....[0]....
.L_254:
        /*005c*/ 	.word	0x00000070


	//   ....[1]....
        /*0060*/ 	.word	0x00000130


	//----- nvinfo : EIATTR_CBANK_PARAM_SIZE
	.align		4
.L_255:
        /*0064*/ 	.byte	0x03, 0x19
        /*0066*/ 	.short	0x001c


	//----- nvinfo : EIATTR_PARAM_CBANK
	.align		4
        /*0068*/ 	.byte	0x04, 0x0a
        /*006a*/ 	.short	(.L_257 - .L_256)
	.align		4
.L_256:
        /*006c*/ 	.word	index@(.nv.constant0._Z17vector_add_kernelPKfS0_Pfi)
        /*0070*/ 	.short	0x0380
        /*0072*/ 	.short	0x001c


	//----- nvinfo : EIATTR_SW_WAR
	.align		4
.L_257:
        /*0074*/ 	.byte	0x04, 0x36
        /*0076*/ 	.short	(.L_259 - .L_258)
.L_258:
        /*0078*/ 	.word	0x00000008
.L_259:


//--------------------- .nv.callgraph             --------------------------
	.section	.nv.callgraph,"",@"SHT_CUDA_CALLGRAPH"
	.align	4
	.sectionentsize	8
	.align		4
        /*0000*/ 	.word	0x00000000
	.align		4
        /*0004*/ 	.word	0xffffffff
	.align		4
        /*0008*/ 	.word	0x00000000
	.align		4
        /*000c*/ 	.word	0xfffffffe
	.align		4
        /*0010*/ 	.word	0x00000000
	.align		4
        /*0014*/ 	.word	0xfffffffd
	.align		4
        /*0018*/ 	.word	0x00000000
	.align		4
        /*001c*/ 	.word	0xfffffffc


//--------------------- .text._Z19matmul_tiled_kernelILi16EEvPKfS1_Pfiii --------------------------
	.section	.text._Z19matmul_tiled_kernelILi16EEvPKfS1_Pfiii,"ax",@progbits
	.align	128
        .global         _Z19matmul_tiled_kernelILi16EEvPKfS1_Pfiii
        .type           _Z19matmul_tiled_kernelILi16EEvPKfS1_Pfiii,@function
        .size           _Z19matmul_tiled_kernelILi16EEvPKfS1_Pfiii,(.L_x_64 - _Z19matmul_tiled_kernelILi16EEvPKfS1_Pfiii)
        .other          _Z19matmul_tiled_kernelILi16EEvPKfS1_Pfiii,@"STO_CUDA_ENTRY STV_DEFAULT"
_Z19matmul_tiled_kernelILi16EEvPKfS1_Pfiii:
.text._Z19matmul_tiled_kernelILi16EEvPKfS1_Pfiii:
[----:B------:R-:W-:Y:S01]  /*0000*/  LDC R1, c[0x0][0x37c] ;  /* 0x0000df00ff017b82 */ /* 0x000fe20000000800 */
[----:B------:R-:W0:Y:S01]  /*0010*/  S2R R3, SR_CTAID.Y ;  /* 0x0000000000037919 */ /* 0x000e220000002600 */
[----:B------:R-:W1:Y:S01]  /*0020*/  LDCU UR7, c[0x0][0x39c] ;  /* 0x00007380ff0777ac */ /* 0x000e620008000800 */
[----:B------:R-:W-:Y:S01]  /*0030*/  HFMA2 R23, -RZ, RZ, 0, 0 ;  /* 0x00000000ff177431 */ /* 0x000fe200000001ff */
[----:B------:R-:W0:Y:S01]  /*0040*/  S2R R14, SR_TID.Y ;  /* 0x00000000000e7919 */ /* 0x000e220000002200 */
[----:B------:R-:W2:Y:S01]  /*0050*/  LDCU.64 UR8, c[0x0][0x358] ;  /* 0x00006b00ff0877ac */ /* 0x000ea20008000a00 */
[----:B------:R-:W3:Y:S01]  /*0060*/  S2R R6, SR_CTAID.X ;  /* 0x0000000000067919 */ /* 0x000ee20000002500 */
[----:B------:R-:W3:Y:S01]  /*0070*/  S2R R13, SR_TID.X ;  /* 0x00000000000d7919 */ /* 0x000ee20000002100 */
[----:B-1----:R-:W-:Y:S01]  /*0080*/  UISETP.GE.AND UP0, UPT, UR7, 0x1, UPT ;  /* 0x000000010700788c */ /* 0x002fe2000bf06270 */
[----:B0-----:R-:W-:Y:S02]  /*0090*/  LEA R0, R3, R14, 0x4 ;  /* 0x0000000e03007211 */ /* 0x001fe400078e20ff */
[----:B---3--:R-:W-:-:S06]  /*00a0*/  LEA R3, R6, R13, 0x4 ;  /* 0x0000000d06037211 */ /* 0x008fcc00078e20ff */
[----:B--2---:R-:W-:Y:S05]  /*00b0*/  BRA.U !UP0, `(.L_x_0) ;  /* 0x0000000d08287547 */ /* 0x004fea000b800000 */
[----:B------:R-:W0:Y:S01]  /*00c0*/  S2UR UR6, SR_CgaCtaId ;  /* 0x00000000000679c3 */ /* 0x000e220000008800 */
[----:B------:R-:W-:Y:S01]  /*00d0*/  UMOV UR4, 0x400 ;  /* 0x0000040000047882 */ /* 0x000fe20000000000 */
[----:B------:R-:W-:Y:S01]  /*00e0*/  UISETP.GE.U32.AND UP0, UPT, UR7, 0x11, UPT ;  /* 0x000000110700788c */ /* 0x000fe2000bf06070 */
[----:B------:R-:W-:Y:S01]  /*00f0*/  MOV R23, RZ ;  /* 0x000000ff00177202 */ /* 0x000fe20000000f00 */
[----:B------:R-:W-:Y:S02]  /*0100*/  UIADD3 UR5, UPT, UPT, UR4, 0x400, URZ ;  /* 0x0000040004057890 */ /* 0x000fe4000fffe0ff */
[----:B0-----:R-:W-:Y:S02]  /*0110*/  ULEA UR4, UR6, UR4, 0x18 ;  /* 0x0000000406047291 */ /* 0x001fe4000f8ec0ff */
[----:B------:R-:W-:Y:S02]  /*0120*/  ULEA UR5, UR6, UR5, 0x18 ;  /* 0x0000000506057291 */ /* 0x000fe4000f8ec0ff */
[----:B------:R-:W-:-:S02]  /*0130*/  UIADD3 UR6, UPT, UPT, UR7, 0xf, URZ ;  /* 0x0000000f07067890 */ /* 0x000fc4000fffe0ff */
[C---:B------:R-:W-:Y:S01]  /*0140*/  LEA R2, R14.reuse, UR4, 0x6 ;  /* 0x000000040e027c11 */ /* 0x040fe2000f8e30ff */
[----:B------:R-:W-:Y:S01]  /*0150*/  UMOV UR4, URZ ;  /* 0x000000ff00047c82 */ /* 0x000fe20008000000 */
[C---:B------:R-:W-:Y:S02]  /*0160*/  LEA R16, R13.reuse, UR5, 0x2 ;  /* 0x000000050d107c11 */ /* 0x040fe4000f8e10ff */
[----:B------:R-:W-:Y:S02]  /*0170*/  LEA R22, R13, R2, 0x2 ;  /* 0x000000020d167211 */ /* 0x000fe400078e10ff */
[----:B------:R-:W-:Y:S01]  /*0180*/  LEA R20, R14, R16, 0x6 ;  /* 0x000000100e147211 */ /* 0x000fe200078e30ff */
[----:B------:R-:W-:Y:S06]  /*0190*/  BRA.U !UP0, `(.L_x_1) ;  /* 0x0000000908007547 */ /* 0x000fec000b800000 */
[----:B------:R-:W0:Y:S01]  /*01a0*/  LDCU UR10, c[0x0][0x3a0] ;  /* 0x00007400ff0a77ac */ /* 0x000e220008000800 */
[----:B------:R-:W1:Y:S01]  /*01b0*/  LDC R12, c[0x0][0x3a0] ;  /* 0x0000e800ff0c7b82 */ /* 0x000e620000000800 */
[----:B------:R-:W-:Y:S01]  /*01c0*/  IADD3 R4, PT, PT, R14, 0x10, RZ ;  /* 0x000000100e047810 */ /* 0x000fe20007ffe0ff */
[--C-:B------:R-:W-:Y:S01]  /*01d0*/  IMAD R18, R0, UR7, R13.reuse ;  /* 0x0000000700127c24 */ /* 0x100fe2000f8e020d */
[----:B------:R-:W2:Y:S01]  /*01e0*/  LDCU UR11, c[0x0][0x398] ;  /* 0x00007300ff0b77ac */ /* 0x000ea20008000800 */
[----:B------:R-:W-:Y:S02]  /*01f0*/  MOV R23, RZ ;  /* 0x000000ff00177202 */ /* 0x000fe40000000f00 */
[----:B------:R-:W-:Y:S01]  /*0200*/  MOV R17, R13 ;  /* 0x0000000d00117202 */ /* 0x000fe20000000f00 */
[----:B------:R-:W-:Y:S01]  /*0210*/  USHF.R.U32.HI UR4, URZ, 0x4, UR6 ;  /* 0x00000004ff047899 */ /* 0x000fe20008011606 */
[----:B------:R-:W3:Y:S01]  /*0220*/  LDC.64 R24, c[0x0][0x380] ;  /* 0x0000e000ff187b82 */ /* 0x000ee20000000a00 */
[----:B------:R-:W-:Y:S01]  /*0230*/  MOV R15, R14 ;  /* 0x0000000e000f7202 */ /* 0x000fe20000000f00 */
[----:B------:R-:W4:Y:S01]  /*0240*/  LDCU UR5, c[0x0][0x39c] ;  /* 0x00007380ff0577ac */ /* 0x000f220008000800 */
[----:B------:R-:W-:Y:S01]  /*0250*/  ULOP3.LUT UR4, UR4, 0x7fffffe, URZ, 0xc0, !UPT ;  /* 0x07fffffe04047892 */ /* 0x000fe2000f8ec0ff */
[----:B0-----:R-:W-:-:S03]  /*0260*/  IMAD R4, R4, UR10, R13 ;  /* 0x0000000a04047c24 */ /* 0x001fc6000f8e020d */
[----:B------:R-:W-:Y:S01]  /*0270*/  UIADD3 UR4, UPT, UPT, -UR4, URZ, URZ ;  /* 0x000000ff04047290 */ /* 0x000fe2000fffe1ff */
[----:B------:R-:W-:Y:S01]  /*0280*/  IMAD R19, R14, UR10, R13 ;  /* 0x0000000a0e137c24 */ /* 0x000fe2000f8e020d */
[----:B--2---:R-:W-:Y:S02]  /*0290*/  ISETP.GE.AND P1, PT, R0, UR11, PT ;  /* 0x0000000b00007c0c */ /* 0x004fe4000bf26270 */
[C---:B------:R-:W-:Y:S02]  /*02a0*/  LEA R21, R6.reuse, R4, 0x4 ;  /* 0x0000000406157211 */ /* 0x040fe400078e20ff */
[----:B------:R-:W-:-:S09]  /*02b0*/  LEA R19, R6, R19, 0x4 ;  /* 0x0000001306137211 */ /* 0x000fd200078e20ff */
.L_x_2:
[----:B-1----:R-:W-:Y:S01]  /*02c0*/  ISETP.GE.AND P0, PT, R3, R12, PT ;  /* 0x0000000c0300720c */ /* 0x002fe20003f06270 */
[----:B----4-:R-:W-:Y:S01]  /*02d0*/  UMOV UR7, UR5 ;  /* 0x0000000500077c82 */ /* 0x010fe20008000000 */
[----:B------:R-:W-:Y:S01]  /*02e0*/  HFMA2 R6, -RZ, RZ, 0, 0 ;  /* 0x00000000ff067431 */ /* 0x000fe200000001ff */
[----:B------:R-:W-:Y:S01]  /*02f0*/  ISETP.GE.OR P2, PT, R17, UR7, P1 ;  /* 0x0000000711007c0c */ /* 0x000fe20008f46670 */
[----:B---3--:R-:W-:Y:S01]  /*0300*/  IMAD.WIDE R26, R18, 0x4, R24 ;  /* 0x00000004121a7825 */ /* 0x008fe200078e0218 */
[----:B------:R-:W-:Y:S02]  /*0310*/  ISETP.GE.OR P3, PT, R15, UR7, P0 ;  /* 0x000000070f007c0c */ /* 0x000fe40008766670 */
[----:B------:R-:W-:-:S09]  /*0320*/  MOV R29, RZ ;  /* 0x000000ff001d7202 */ /* 0x000fd20000000f00 */
[----:B------:R-:W2:Y:S02]  /*0330*/  @!P2 LDG.E R29, desc[UR8][R26.64] ;  /* 0x000000081a1da981 */ /* 0x000ea4000c1e1900 */
[----:B------:R-:W0:Y:S02]  /*0340*/  @!P3 LDC.64 R4, c[0x0][0x388] ;  /* 0x0000e200ff04bb82 */ /* 0x000e240000000a00 */
[----:B0-----:R-:W-:-:S05]  /*0350*/  @!P3 IMAD.WIDE R4, R19, 0x4, R4 ;  /* 0x000000041304b825 */ /* 0x001fca00078e0204 */
[----:B------:R-:W3:Y:S04]  /*0360*/  @!P3 LDG.E R6, desc[UR8][R4.64] ;  /* 0x000000080406b981 */ /* 0x000ee8000c1e1900 */
[----:B--2---:R-:W-:Y:S04]  /*0370*/  STS [R22], R29 ;  /* 0x0000001d16007388 */ /* 0x004fe80000000800 */
[----:B---3--:R-:W-:Y:S01]  /*0380*/  STS [R20], R6 ;  /* 0x0000000614007388 */ /* 0x008fe20000000800 */
[----:B------:R-:W-:Y:S06]  /*0390*/  BAR.SYNC.DEFER_BLOCKING 0x0 ;  /* 0x0000000000007b1d */ /* 0x000fec0000010000 */
[----:B------:R-:W-:Y:S04]  /*03a0*/  LDS R28, [R16] ;  /* 0x00000000101c7984 */ /* 0x000fe80000000800 */
[----:B------:R-:W0:Y:S04]  /*03b0*/  LDS.128 R8, [R2] ;  /* 0x0000000002087984 */ /* 0x000e280000000c00 */
[----:B------:R-:W1:Y:S04]  /*03c0*/  LDS R5, [R16+0x40] ;  /* 0x0000400010057984 */ /* 0x000e680000000800 */
[----:B------:R-:W2:Y:S04]  /*03d0*/  LDS R7, [R16+0x80] ;  /* 0x0000800010077984 */ /* 0x000ea80000000800 */
[----:B------:R-:W-:Y:S01]  /*03e0*/  LDS R29, [R16+0x140] ;  /* 0x00014000101d7984 */ /* 0x000fe20000000800 */
[----:B0-----:R-:W-:-:S03]  /*03f0*/  FFMA R28, R8, R28, R23 ;  /* 0x0000001c081c7223 */ /* 0x001fc60000000017 */
[----:B------:R-:W0:Y:S01]  /*0400*/  LDS R8, [R16+0xc0] ;  /* 0x0000c00010087984 */ /* 0x000e220000000800 */
[----:B-1----:R-:W-:-:S03]  /*0410*/  FFMA R28, R5, R9, R28 ;  /* 0x00000009051c7223 */ /* 0x002fc6000000001c */
[----:B------:R-:W-:Y:S01]  /*0420*/  LDS R9, [R16+0x100] ;  /* 0x0001000010097984 */ /* 0x000fe20000000800 */
[----:B--2---:R-:W-:-:S03]  /*0430*/  FFMA R23, R7, R10, R28 ;  /* 0x0000000a07177223 */ /* 0x004fc6000000001c */
[----:B------:R-:W1:Y:S01]  /*0440*/  LDS.128 R4, [R2+0x10] ;  /* 0x0000100002047984 */ /* 0x000e620000000c00 */
[----:B0-----:R-:W-:-:S03]  /*0450*/  FFMA R23, R8, R11, R23 ;  /* 0x0000000b08177223 */ /* 0x001fc60000000017 */
[----:B------:R-:W0:Y:S01]  /*0460*/  LDS R11, [R16+0x180] ;  /* 0x00018000100b7984 */ /* 0x000e220000000800 */
[----:B-1----:R-:W-:-:S03]  /*0470*/  FFMA R8, R4, R9, R23 ;  /* 0x0000000904087223 */ /* 0x002fc60000000017 */
[----:B------:R-:W1:Y:S01]  /*0480*/  LDS R4, [R16+0x1c0] ;  /* 0x0001c00010047984 */ /* 0x000e620000000800 */
[----:B------:R-:W-:-:S03]  /*0490*/  FFMA R8, R29, R5, R8 ;  /* 0x000000051d087223 */ /* 0x000fc60000000008 */
[----:B------:R-:W-:Y:S04]  /*04a0*/  LDS R5, [R16+0x200] ;  /* 0x0002000010057984 */ /* 0x000fe80000000800 */
[----:B------:R-:W-:Y:S01]  /*04b0*/  LDS R29, [R16+0x240] ;  /* 0x00024000101d7984 */ /* 0x000fe20000000800 */
[----:B0-----:R-:W-:-:S03]  /*04c0*/  FFMA R23, R11, R6, R8 ;  /* 0x000000060b177223 */ /* 0x001fc60000000008 */
[----:B------:R-:W0:Y:S01]  /*04d0*/  LDS.128 R8, [R2+0x20] ;  /* 0x0000200002087984 */ /* 0x000e220000000c00 */
[----:B-1----:R-:W-:-:S03]  /*04e0*/  FFMA R23, R4, R7, R23 ;  /* 0x0000000704177223 */ /* 0x002fc60000000017 */
[----:B------:R-:W1:Y:S01]  /*04f0*/  LDS R7, [R16+0x280] ;  /* 0x0002800010077984 */ /* 0x000e620000000800 */
[----:B0-----:R-:W-:-:S03]  /*0500*/  FFMA R4, R8, R5, R23 ;  /* 0x0000000508047223 */ /* 0x001fc60000000017 */
[----:B------:R-:W0:Y:S01]  /*0510*/  LDS R8, [R16+0x2c0] ;  /* 0x0002c00010087984 */ /* 0x000e220000000800 */
[----:B------:R-:W-:-:S03]  /*0520*/  FFMA R4, R29, R9, R4 ;  /* 0x000000091d047223 */ /* 0x000fc60000000004 */
[----:B------:R-:W-:Y:S01]  /*0530*/  LDS R9, [R16+0x300] ;  /* 0x0003000010097984 */ /* 0x000fe20000000800 */
[----:B-1----:R-:W-:-:S03]  /*0540*/  FFMA R23, R7, R10, R4 ;  /* 0x0000000a07177223 */ /* 0x002fc60000000004 */
[----:B------:R-:W1:Y:S01]  /*0550*/  LDS.128 R4, [R2+0x30] ;  /* 0x0000300002047984 */ /* 0x000e620000000c00 */
[----:B------:R-:W-:Y:S02]  /*0560*/  HFMA2 R29, -RZ, RZ, 0, 0 ;  /* 0x00000000ff1d7431 */ /* 0x000fe400000001ff */
[----:B0-----:R-:W-:Y:S02]  /*0570*/  FFMA R11, R8, R11, R23 ;  /* 0x0000000b080b7223 */ /* 0x001fe40000000017 */
[----:B------:R-:W0:Y:S02]  /*0580*/  LDS R23, [R16+0x340] ;  /* 0x0003400010177984 */ /* 0x000e240000000800 */
[----:B-1----:R-:W-:Y:S02]  /*0590*/  FFMA R10, R4, R9, R11 ;  /* 0x00000009040a7223 */ /* 0x002fe4000000000b */
[----:B------:R-:W1:Y:S04]  /*05a0*/  LDS R11, [R16+0x380] ;  /* 0x00038000100b7984 */ /* 0x000e680000000800 */
[----:B------:R-:W2:Y:S01]  /*05b0*/  LDS R4, [R16+0x3c0] ;  /* 0x0003c00010047984 */ /* 0x000ea20000000800 */
[----:B------:R-:W-:Y:S01]  /*05c0*/  IADD3 R8, PT, PT, R17, 0x10, RZ ;  /* 0x0000001011087810 */ /* 0x000fe20007ffe0ff */
[----:B------:R-:W-:Y:S03]  /*05d0*/  BAR.SYNC.DEFER_BLOCKING 0x0 ;  /* 0x0000000000007b1d */ /* 0x000fe60000010000 */
[----:B------:R-:W-:-:S13]  /*05e0*/  ISETP.GE.OR P2, PT, R8, UR7, P1 ;  /* 0x0000000708007c0c */ /* 0x000fda0008f46670 */
[----:B------:R-:W3:Y:S01]  /*05f0*/  @!P2 LDG.E R29, desc[UR8][R26.64+0x40] ;  /* 0x000040081a1da981 */ /* 0x000ee2000c1e1900 */
[----:B------:R-:W-:-:S04]  /*0600*/  IADD3 R8, PT, PT, R15, 0x10, RZ ;  /* 0x000000100f087810 */ /* 0x000fc80007ffe0ff */
[----:B------:R-:W-:-:S13]  /*0610*/  ISETP.GE.OR P0, PT, R8, UR7, P0 ;  /* 0x0000000708007c0c */ /* 0x000fda0008706670 */
[----:B------:R-:W4:Y:S01]  /*0620*/  @!P0 LDC.64 R8, c[0x0][0x388] ;  /* 0x0000e200ff088b82 */ /* 0x000f220000000a00 */
[----:B---3--:R4:W-:Y:S02]  /*0630*/  STS [R22], R29 ;  /* 0x0000001d16007388 */ /* 0x0089e40000000800 */
[----:B----4-:R-:W-:Y:S01]  /*0640*/  @!P0 IMAD.WIDE R28, R21, 0x4, R8 ;  /* 0x00000004151c8825 */ /* 0x010fe200078e0208 */
[----:B------:R-:W-:-:S06]  /*0650*/  MOV R9, RZ ;  /* 0x000000ff00097202 */ /* 0x000fcc0000000f00 */
[----:B------:R-:W3:Y:S01]  /*0660*/  @!P0 LDG.E R9, desc[UR8][R28.64] ;  /* 0x000000081c098981 */ /* 0x000ee2000c1e1900 */
[----:B0-----:R-:W-:-:S04]  /*0670*/  FFMA R10, R23, R5, R10 ;  /* 0x00000005170a7223 */ /* 0x001fc8000000000a */
[----:B-1----:R-:W-:-:S04]  /*0680*/  FFMA R27, R11, R6, R10 ;  /* 0x000000060b1b7223 */ /* 0x002fc8000000000a */
[----:B--2---:R-:W-:Y:S01]  /*0690*/  FFMA R7, R4, R7, R27 ;  /* 0x0000000704077223 */ /* 0x004fe2000000001b */
[----:B------:R-:W-:-:S04]  /*06a0*/  UIADD3 UR4, UPT, UPT, UR4, 0x2, URZ ;  /* 0x0000000204047890 */ /* 0x000fc8000fffe0ff */
[----:B------:R-:W-:Y:S01]  /*06b0*/  UISETP.NE.AND UP0, UPT, UR4, URZ, UPT ;  /* 0x000000ff0400728c */ /* 0x000fe2000bf05270 */
[----:B------:R-:W-:Y:S02]  /*06c0*/  IADD3 R18, PT, PT, R18, 0x20, RZ ;  /* 0x0000002012127810 */ /* 0x000fe40007ffe0ff */
[----:B------:R-:W-:Y:S02]  /*06d0*/  IADD3 R15, PT, PT, R15, 0x20, RZ ;  /* 0x000000200f0f7810 */ /* 0x000fe40007ffe0ff */
[----:B------:R-:W-:Y:S02]  /*06e0*/  IADD3 R17, PT, PT, R17, 0x20, RZ ;  /* 0x0000002011117810 */ /* 0x000fe40007ffe0ff */
[C---:B------:R-:W-:Y:S02]  /*06f0*/  LEA R19, R12.reuse, R19, 0x5 ;  /* 0x000000130c137211 */ /* 0x040fe400078e28ff */
[----:B------:R-:W-:Y:S01]  /*0700*/  LEA R21, R12, R21, 0x5 ;  /* 0x000000150c157211 */ /* 0x000fe200078e28ff */
[----:B---3--:R-:W-:Y:S01]  /*0710*/  STS [R20], R9 ;  /* 0x0000000914007388 */ /* 0x008fe20000000800 */
[----:B------:R-:W-:Y:S06]  /*0720*/  BAR.SYNC.DEFER_BLOCKING 0x0 ;  /* 0x0000000000007b1d */ /* 0x000fec0000010000 */
[----:B------:R-:W-:Y:S04]  /*0730*/  LDS R5, [R16] ;  /* 0x0000000010057984 */ /* 0x000fe80000000800 */
[----:B------:R-:W0:Y:S04]  /*0740*/  LDS.128 R8, [R2] ;  /* 0x0000000002087984 */ /* 0x000e280000000c00 */
[----:B------:R-:W1:Y:S04]  /*0750*/  LDS R6, [R16+0x40] ;  /* 0x0000400010067984 */ /* 0x000e680000000800 */
[----:B------:R-:W2:Y:S04]  /*0760*/  LDS R23, [R16+0x80] ;  /* 0x0000800010177984 */ /* 0x000ea80000000800 */
[----:B------:R-:W3:Y:S04]  /*0770*/  LDS R26, [R16+0xc0] ;  /* 0x0000c000101a7984 */ /* 0x000ee80000000800 */
[----:B------:R-:W-:Y:S01]  /*0780*/  LDS R29, [R16+0x140] ;  /* 0x00014000101d7984 */ /* 0x000fe20000000800 */
[----:B0-----:R-:W-:-:S04]  /*0790*/  FFMA R8, R8, R5, R7 ;  /* 0x0000000508087223 */ /* 0x001fc80000000007 */
[----:B-1----:R-:W-:Y:S02]  /*07a0*/  FFMA R6, R6, R9, R8 ;  /* 0x0000000906067223 */ /* 0x002fe40000000008 */
[----:B------:R-:W-:Y:S02]  /*07b0*/  LDS R9, [R16+0x100] ;  /* 0x0001000010097984 */ /* 0x000fe40000000800 */
[----:B--2---:R-:W-:Y:S02]  /*07c0*/  FFMA R27, R23, R10, R6 ;  /* 0x0000000a171b7223 */ /* 0x004fe40000000006 */
[----:B------:R-:W0:Y:S04]  /*07d0*/  LDS.128 R4, [R2+0x10] ;  /* 0x0000100002047984 */ /* 0x000e280000000c00 */
[----:B------:R-:W1:Y:S01]  /*07e0*/  LDS R23, [R16+0x180] ;  /* 0x0001800010177984 */ /* 0x000e620000000800 */
[----:B---3--:R-:W-:-:S03]  /*07f0*/  FFMA R11, R26, R11, R27 ;  /* 0x0000000b1a0b7223 */ /* 0x008fc6000000001b */
[----:B------:R-:W2:Y:S01]  /*0800*/  LDS R26, [R16+0x1c0] ;  /* 0x0001c000101a7984 */ /* 0x000ea20000000800 */
[----:B0-----:R-:W-:-:S03]  /*0810*/  FFMA R4, R4, R9, R11 ;  /* 0x0000000904047223 */ /* 0x001fc6000000000b */
[----:B------:R-:W-:Y:S01]  /*0820*/  LDS.128 R8, [R2+0x20] ;  /* 0x0000200002087984 */ /* 0x000fe20000000c00 */
[----:B------:R-:W-:-:S03]  /*0830*/  FFMA R4, R29, R5, R4 ;  /* 0x000000051d047223 */ /* 0x000fc60000000004 */
[----:B------:R-:W0:Y:S04]  /*0840*/  LDS R5, [R16+0x200] ;  /* 0x0002000010057984 */ /* 0x000e280000000800 */
[----:B------:R-:W3:Y:S01]  /*0850*/  LDS R29, [R16+0x240] ;  /* 0x00024000101d7984 */ /* 0x000ee20000000800 */
[----:B-1----:R-:W-:-:S03]  /*0860*/  FFMA R27, R23, R6, R4 ;  /* 0x00000006171b7223 */ /* 0x002fc60000000004 */
[----:B------:R-:W1:Y:S01]  /*0870*/  LDS R23, [R16+0x280] ;  /* 0x0002800010177984 */ /* 0x000e620000000800 */
[----:B--2---:R-:W-:-:S03]  /*0880*/  FFMA R7, R26, R7, R27 ;  /* 0x000000071a077223 */ /* 0x004fc6000000001b */
[----:B------:R-:W2:Y:S04]  /*0890*/  LDS R26, [R16+0x2c0] ;  /* 0x0002c000101a7984 */ /* 0x000ea80000000800 */
[----:B------:R-:W-:Y:S01]  /*08a0*/  LDS R27, [R16+0x340] ;  /* 0x00034000101b7984 */ /* 0x000fe20000000800 */
[----:B0-----:R-:W-:-:S03]  /*08b0*/  FFMA R8, R8, R5, R7 ;  /* 0x0000000508087223 */ /* 0x001fc60000000007 */
[----:B------:R-:W-:Y:S01]  /*08c0*/  LDS.128 R4, [R2+0x30] ;  /* 0x0000300002047984 */ /* 0x000fe20000000c00 */
[----:B---3--:R-:W-:-:S03]  /*08d0*/  FFMA R8, R29, R9, R8 ;  /* 0x000000091d087223 */ /* 0x008fc60000000008 */
[----:B------:R-:W0:Y:S01]  /*08e0*/  LDS R9, [R16+0x300] ;  /* 0x0003000010097984 */ /* 0x000e220000000800 */
[----:B-1----:R-:W-:-:S03]  /*08f0*/  FFMA R23, R23, R10, R8 ;  /* 0x0000000a17177223 */ /* 0x002fc60000000008 */
[----:B------:R-:W1:Y:S01]  /*0900*/  LDS R8, [R16+0x380] ;  /* 0x0003800010087984 */ /* 0x000e620000000800 */
[----:B--2---:R-:W-:-:S03]  /*0910*/  FFMA R11, R26, R11, R23 ;  /* 0x0000000b1a0b7223 */ /* 0x004fc60000000017 */
[----:B------:R-:W2:Y:S01]  /*0920*/  LDS R23, [R16+0x3c0] ;  /* 0x0003c00010177984 */ /* 0x000ea20000000800 */
[----:B0-----:R-:W-:-:S04]  /*0930*/  FFMA R4, R4, R9, R11 ;  /* 0x0000000904047223 */ /* 0x001fc8000000000b */
[----:B------:R-:W-:-:S04]  /*0940*/  FFMA R5, R27, R5, R4 ;  /* 0x000000051b057223 */ /* 0x000fc80000000004 */
[----:B-1----:R-:W-:-:S04]  /*0950*/  FFMA R6, R8, R6, R5 ;  /* 0x0000000608067223 */ /* 0x002fc80000000005 */
[----:B--2---:R-:W-:Y:S01]  /*0960*/  FFMA R23, R23, R7, R6 ;  /* 0x0000000717177223 */ /* 0x004fe20000000006 */
[----:B------:R-:W-:Y:S06]  /*0970*/  BAR.SYNC.DEFER_BLOCKING 0x0 ;  /* 0x0000000000007b1d */ /* 0x000fec0000010000 */
[----:B------:R-:W-:Y:S05]  /*0980*/  BRA.U UP0, `(.L_x_2) ;  /* 0xfffffff9004c7547 */ /* 0x000fea000b83ffff */
[----:B------:R-:W-:-:S12]  /*0990*/  ULOP3.LUT UR4, UR6, 0x7fffffe0, URZ, 0xc0, !UPT ;  /* 0x7fffffe006047892 */ /* 0x000fd8000f8ec0ff */
.L_x_1:
[----:B------:R-:W-:-:S09]  /*09a0*/  ULOP3.LUT UP0, URZ, UR6, 0x10, URZ, 0xc0, !UPT ;  /* 0x0000001006ff7892 */ /* 0x000fd2000f80c0ff */
[----:B------:R-:W-:Y:S05]  /*09b0*/  BRA.U !UP0, `(.L_x_0) ;  /* 0x0000000108e87547 */ /* 0x000fea000b800000 */
[----:B------:R-:W0:Y:S01]  /*09c0*/  LDCU UR5, c[0x0][0x398] ;  /* 0x00007300ff0577ac */ /* 0x000e220008000800 */
[----:B------:R-:W-:Y:S01]  /*09d0*/  IADD3 R7, PT, PT, R13, UR4, RZ ;  /* 0x000000040d077c10 */ /* 0x000fe2000fffe0ff */
[----:B------:R-:W-:Y:S01]  /*09e0*/  HFMA2 R15, -RZ, RZ, 0, 0 ;  /* 0x00000000ff0f7431 */ /* 0x000fe200000001ff */
[----:B------:R-:W-:Y:S01]  /*09f0*/  IADD3 R14, PT, PT, R14, UR4, RZ ;  /* 0x000000040e0e7c10 */ /* 0x000fe2000fffe0ff */
[----:B------:R-:W1:Y:S01]  /*0a00*/  LDCU UR6, c[0x0][0x3a0] ;  /* 0x00007400ff0677ac */ /* 0x000e620008000800 */
[----:B------:R-:W-:Y:S02]  /*0a10*/  ISETP.GE.AND P0, PT, R7, UR7, PT ;  /* 0x0000000707007c0c */ /* 0x000fe4000bf06270 */
[----:B------:R-:W-:Y:S02]  /*0a20*/  ISETP.GE.AND P1, PT, R14, UR7, PT ;  /* 0x000000070e007c0c */ /* 0x000fe4000bf26270 */
[----:B------:R-:W-:Y:S02]  /*0a30*/  MOV R25, RZ ;  /* 0x000000ff00197202 */ /* 0x000fe40000000f00 */
[----:B0-----:R-:W-:-:S02]  /*0a40*/  ISETP.GE.OR P0, PT, R0, UR5, P0 ;  /* 0x0000000500007c0c */ /* 0x001fc40008706670 */
[----:B-1----:R-:W-:-:S11]  /*0a50*/  ISETP.GE.OR P1, PT, R3, UR6, P1 ;  /* 0x0000000603007c0c */ /* 0x002fd60008f26670 */
[----:B------:R-:W0:Y:S01]  /*0a60*/  @!P0 LDC.64 R8, c[0x0][0x380] ;  /* 0x0000e000ff088b82 */ /* 0x000e220000000a00 */
[----:B------:R-:W-:Y:S02]  /*0a70*/  @!P0 IMAD R7, R0, UR7, R7 ;  /* 0x0000000700078c24 */ /* 0x000fe4000f8e0207 */
[----:B------:R-:W-:-:S05]  /*0a80*/  @!P1 IMAD R13, R14, UR6, R3 ;  /* 0x000000060e0d9c24 */ /* 0x000fca000f8e0203 */
[----:B------:R-:W1:Y:S01]  /*0a90*/  @!P1 LDC.64 R4, c[0x0][0x388] ;  /* 0x0000e200ff049b82 */ /* 0x000e620000000a00 */
[----:B0-----:R-:W-:-:S05]  /*0aa0*/  @!P0 IMAD.WIDE R8, R7, 0x4, R8 ;  /* 0x0000000407088825 */ /* 0x001fca00078e0208 */
[----:B------:R-:W2:Y:S01]  /*0ab0*/  @!P0 LDG.E R15, desc[UR8][R8.64] ;  /* 0x00000008080f8981 */ /* 0x000ea2000c1e1900 */
[----:B-1----:R-:W-:-:S05]  /*0ac0*/  @!P1 IMAD.WIDE R12, R13, 0x4, R4 ;  /* 0x000000040d0c9825 */ /* 0x002fca00078e0204 */
        /* <DEDUP_REMOVED lines=8> */
[----:B------:R-:W3:Y:S04]  /*0b50*/  LDS R26, [R16+0xc0] ;  /* 0x0000c000101a7984 */ /* 0x000ee80000000800 */
[----:B------:R-:W-:Y:S04]  /*0b60*/  LDS R17, [R16+0x100] ;  /* 0x0001000010117984 */ /* 0x000fe80000000800 */
[----:B------:R-:W4:Y:S04]  /*0b70*/  LDS.128 R8, [R2+0x10] ;  /* 0x0000100002087984 */ /* 0x000f280000000c00 */
[----:B------:R-:W5:Y:S04]  /*0b80*/  LDS R18, [R16+0x140] ;  /* 0x0001400010127984 */ /* 0x000f680000000800 */
[----:B------:R-:W5:Y:S04]  /*0b90*/  LDS R19, [R16+0x180] ;  /* 0x0001800010137984 */ /* 0x000f680000000800 */
[----:B------:R-:W5:Y:S04]  /*0ba0*/  LDS R24, [R16+0x1c0] ;  /* 0x0001c00010187984 */ /* 0x000f680000000800 */
[----:B------:R-:W-:Y:S01]  /*0bb0*/  LDS R25, [R16+0x200] ;  /* 0x0002000010197984 */ /* 0x000fe20000000800 */
[----:B0-----:R-:W-:-:S03]  /*0bc0*/  FFMA R20, R4, R14, R23 ;  /* 0x0000000e04147223 */ /* 0x001fc60000000017 */
[----:B------:R-:W0:Y:S01]  /*0bd0*/  LDS.128 R12, [R2+0x20] ;  /* 0x00002000020c7984 */ /* 0x000e220000000c00 */
[----:B-1----:R-:W-:-:S03]  /*0be0*/  FFMA R20, R27, R5, R20 ;  /* 0x000000051b147223 */ /* 0x002fc60000000014 */
[----:B------:R-:W1:Y:S01]  /*0bf0*/  LDS R4, [R16+0x240] ;  /* 0x0002400010047984 */ /* 0x000e620000000800 */
[----:B--2---:R-:W-:-:S03]  /*0c00*/  FFMA R21, R21, R6, R20 ;  /* 0x0000000615157223 */ /* 0x004fc60000000014 */
[----:B------:R-:W2:Y:S04]  /*0c10*/  LDS R5, [R16+0x280] ;  /* 0x0002800010057984 */ /* 0x000ea80000000800 */
[----:B------:R-:W2:Y:S01]  /*0c20*/  LDS R6, [R16+0x2c0] ;  /* 0x0002c00010067984 */ /* 0x000ea20000000800 */
[----:B---3--:R-:W-:-:S03]  /*0c30*/  FFMA R27, R26, R7, R21 ;  /* 0x000000071a1b7223 */ /* 0x008fc60000000015 */
[----:B------:R-:W-:Y:S04]  /*0c40*/  LDS R7, [R16+0x300] ;  /* 0x0003000010077984 */ /* 0x000fe80000000800 */
[----:B------:R-:W3:Y:S01]  /*0c50*/  LDS.128 R20, [R2+0x30] ;  /* 0x0000300002147984 */ /* 0x000ee20000000c00 */
[----:B----4-:R-:W-:-:S03]  /*0c60*/  FFMA R27, R8, R17, R27 ;  /* 0x00000011081b7223 */ /* 0x010fc6000000001b */
[----:B------:R-:W4:Y:S04]  /*0c70*/  LDS R26, [R16+0x340] ;  /* 0x00034000101a7984 */ /* 0x000f280000000800 */
[----:B------:R-:W4:Y:S01]  /*0c80*/  LDS R17, [R16+0x380] ;  /* 0x0003800010117984 */ /* 0x000f220000000800 */
[----:B-----5:R-:W-:-:S03]  /*0c90*/  FFMA R18, R18, R9, R27 ;  /* 0x0000000912127223 */ /* 0x020fc6000000001b */
[----:B------:R-:W5:Y:S01]  /*0ca0*/  LDS R8, [R16+0x3c0] ;  /* 0x0003c00010087984 */ /* 0x000f620000000800 */
[----:B------:R-:W-:-:S04]  /*0cb0*/  FFMA R19, R19, R10, R18 ;  /* 0x0000000a13137223 */ /* 0x000fc80000000012 */
[----:B------:R-:W-:-:S04]  /*0cc0*/  FFMA R11, R24, R11, R19 ;  /* 0x0000000b180b7223 */ /* 0x000fc80000000013 */
[----:B0-----:R-:W-:-:S04]  /*0cd0*/  FFMA R11, R12, R25, R11 ;  /* 0x000000190c0b7223 */ /* 0x001fc8000000000b */
[----:B-1----:R-:W-:-:S04]  /*0ce0*/  FFMA R4, R4, R13, R11 ;  /* 0x0000000d04047223 */ /* 0x002fc8000000000b */
[----:B--2---:R-:W-:-:S04]  /*0cf0*/  FFMA R5, R5, R14, R4 ;  /* 0x0000000e05057223 */ /* 0x004fc80000000004 */
[----:B------:R-:W-:-:S04]  /*0d00*/  FFMA R5, R6, R15, R5 ;  /* 0x0000000f06057223 */ /* 0x000fc80000000005 */
[----:B---3--:R-:W-:-:S04]  /*0d10*/  FFMA R5, R20, R7, R5 ;  /* 0x0000000714057223 */ /* 0x008fc80000000005 */
[----:B----4-:R-:W-:-:S04]  /*0d20*/  FFMA R26, R26, R21, R5 ;  /* 0x000000151a1a7223 */ /* 0x010fc80000000005 */
[----:B------:R-:W-:-:S04]  /*0d30*/  FFMA R17, R17, R22, R26 ;  /* 0x0000001611117223 */ /* 0x000fc8000000001a */
[----:B-----5:R-:W-:Y:S01]  /*0d40*/  FFMA R23, R8, R23, R17 ;  /* 0x0000001708177223 */ /* 0x020fe20000000011 */
[----:B------:R-:W-:Y:S06]  /*0d50*/  BAR.SYNC.DEFER_BLOCKING 0x0 ;  /* 0x0000000000007b1d */ /* 0x000fec0000010000 */
.L_x_0:
[----:B------:R-:W0:Y:S01]  /*0d60*/  LDCU UR4, c[0x0][0x3a0] ;  /* 0x00007400ff0477ac */ /* 0x000e220008000800 */
[----:B------:R-:W1:Y:S01]  /*0d70*/  LDCU UR5, c[0x0][0x398] ;  /* 0x00007300ff0577ac */ /* 0x000e620008000800 */
[----:B0-----:R-:W-:-:S04]  /*0d80*/  ISETP.GE.AND P0, PT, R3, UR4, PT ;  /* 0x0000000403007c0c */ /* 0x001fc8000bf06270 */
[----:B-1----:R-:W-:-:S13]  /*0d90*/  ISETP.GE.OR P0, PT, R0, UR5, P0 ;  /* 0x0000000500007c0c */ /* 0x002fda0008706670 */
[----:B------:R-:W-:Y:S05]  /*0da0*/  @P0 EXIT ;  /* 0x000000000000094d */ /* 0x000fea0003800000 */
[----:B------:R-:W0:Y:S01]  /*0db0*/  LDC.64 R4, c[0x0][0x390] ;  /* 0x0000e400ff047b82 */ /* 0x000e220000000a00 */
[----:B------:R-:W-:-:S04]  /*0dc0*/  IMAD R3, R0, UR4, R3 ;  /* 0x0000000400037c24 */ /* 0x000fc8000f8e0203 */
[----:B0-----:R-:W-:-:S05]  /*0dd0*/  IMAD.WIDE R2, R3, 0x4, R4 ;  /* 0x0000000403027825 */ /* 0x001fca00078e0204 */
[----:B------:R-:W-:Y:S01]  /*0de0*/  STG.E desc[UR8][R2.64], R23 ;  /* 0x0000001702007986 */ /* 0x000fe2000c101908 */
[----:B------:R-:W-:Y:S05]  /*0df0*/  EXIT ;  /* 0x000000000000794d */ /* 0x000fea0003800000 */
.L_x_3:
[----:B------:R-:W-:-:S00]  /*0e00*/  BRA `(.L_x_3) ;  /* 0xfffffffc00fc7947 */ /* 0x000fc0000383ffff */
[----:B------:R-:W-:-:S00]  /*0e10*/  NOP ;  /* 0x0000000000007918 */ /* 0x000fc00000000000 */
        /* <DEDUP_REMOVED lines=14> */
.L_x_64:


//--------------------- .text._Z27block_exclusive_scan_kernelILi1024EEvPKfPfS2_i --------------------------
	.section	.text._Z27block_exclusive_scan_kernelILi1024EEvPKfPfS2_i,"ax",@progbits
	.align	128
        .global         _Z27block_exclusive_scan_kernelILi1024EEvPKfPfS2_i
        .type           _Z27block_exclusive_scan_kernelILi1024EEvPKfPfS2_i,@function
        .size           _Z27block_exclusive_scan_kernelILi1024EEvPKfPfS2_i,(.L_x_65 - _Z27block_exclusive_scan_kernelILi1024EEvPKfPfS2_i)
        .other          _Z27block_exclusive_scan_kernelILi1024EEvPKfPfS2_i,@"STO_CUDA_ENTRY STV_DEFAULT"
_Z27block_exclusive_scan_kernelILi1024EEvPKfPfS2_i:
.text._Z27block_exclusive_scan_kernelILi1024EEvPKfPfS2_i:
[----:B------:R-:W-:Y:S01]  /*0000*/  LDC R1, c[0x0][0x37c] ;  /* 0x0000df00ff017b82 */ /* 0x000fe20000000800 */
[----:B------:R-:W0:Y:S01]  /*0010*/  S2R R2, SR_TID.X ;  /* 0x0000000000027919 */ /* 0x000e220000002100 */
[----:B------:R-:W0:Y:S01]  /*0020*/  LDCU UR4, c[0x0][0x360] ;  /* 0x00006c00ff0477ac */ /* 0x000e220008000800 */
[----:B------:R-:W-:Y:S01]  /*0030*/  IMAD.MOV.U32 R5, RZ, RZ, RZ ;  /* 0x000000ffff057224 */ /* 0x000fe200078e00ff */
[----:B------:R-:W0:Y:S01]  /*0040*/  S2R R3, SR_CTAID.X ;  /* 0x0000000000037919 */ /* 0x000e220000002500 */
[----:B------:R-:W1:Y:S01]  /*0050*/  LDCU UR5, c[0x0][0x398] ;  /* 0x00007300ff0577ac */ /* 0x000e620008000800 */
[----:B------:R-:W2:Y:S01]  /*0060*/  LDCU.64 UR6, c[0x0][0x358] ;  /* 0x00006b00ff0677ac */ /* 0x000ea20008000a00 */
[----:B0-----:R-:W-:-:S05]  /*0070*/  IMAD R0, R3, UR4, R2 ;  /* 0x0000000403007c24 */ /* 0x001fca000f8e0202 */
[----:B-1----:R-:W-:-:S13]  /*0080*/  ISETP.GE.AND P0, PT, R0, UR5, PT ;  /* 0x0000000500007c0c */ /* 0x002fda000bf06270 */
[----:B------:R-:W0:Y:S02]  /*0090*/  @!P0 LDC.64 R6, c[0x0][0x380] ;  /* 0x0000e000ff068b82 */ /* 0x000e240000000a00 */
[----:B0-----:R-:W-:-:S05]  /*00a0*/  @!P0 IMAD.WIDE R6, R0, 0x4, R6 ;  /* 0x0000000400068825 */ /* 0x001fca00078e0206 */
[----:B--2---:R-:W2:Y:S01]  /*00b0*/  @!P0 LDG.E.CONSTANT R5, desc[UR6][R6.64] ;  /* 0x0000000606058981 */ /* 0x004ea2000c1e9900 */
[----:B------:R-:W0:Y:S01]  /*00c0*/  S2UR UR5, SR_CgaCtaId ;  /* 0x00000000000579c3 */ /* 0x000e220000008800 */
[----:B------:R-:W-:Y:S01]  /*00d0*/  UMOV UR4, 0x400 ;  /* 0x0000040000047882 */ /* 0x000fe20000000000 */
[C---:B------:R-:W-:Y:S02]  /*00e0*/  ISETP.GT.U32.AND P1, PT, R2.reuse, 0x1ff, PT ;  /* 0x000001ff0200780c */ /* 0x040fe40003f24070 */
[C---:B------:R-:W-:Y:S02]  /*00f0*/  ISETP.GT.U32.AND P2, PT, R2.reuse, 0xff, PT ;  /* 0x000000ff0200780c */ /* 0x040fe40003f44070 */
[C---:B------:R-:W-:Y:S02]  /*0100*/  ISETP.GT.U32.AND P4, PT, R2.reuse, 0x7f, PT ;  /* 0x0000007f0200780c */ /* 0x040fe40003f84070 */
[----:B------:R-:W-:Y:S02]  /*0110*/  ISETP.GT.U32.AND P3, PT, R2, 0x3f, PT ;  /* 0x0000003f0200780c */ /* 0x000fe40003f64070 */
[----:B------:R-:W-:-:S02]  /*0120*/  P2R R11, PR, RZ, 0x1 ;  /* 0x00000001ff0b7803 */ /* 0x000fc40000000000 */
[C---:B------:R-:W-:Y:S02]  /*0130*/  ISETP.GT.U32.AND P0, PT, R2.reuse, 0x1f, PT ;  /* 0x0000001f0200780c */ /* 0x040fe40003f04070 */
[C---:B------:R-:W-:Y:S02]  /*0140*/  ISETP.GT.U32.AND P5, PT, R2.reuse, 0x3, PT ;  /* 0x000000030200780c */ /* 0x040fe40003fa4070 */
[----:B------:R-:W-:Y:S02]  /*0150*/  ISETP.GT.U32.AND P6, PT, R2, 0x1, PT ;  /* 0x000000010200780c */ /* 0x000fe40003fc4070 */
[----:B------:R-:W-:Y:S01]  /*0160*/  P2R R12, PR, RZ, 0x2 ;  /* 0x00000002ff0c7803 */ /* 0x000fe20000000000 */
[----:B0-----:R-:W-:-:S06]  /*0170*/  ULEA UR4, UR5, UR4, 0x18 ;  /* 0x0000000405047291 */ /* 0x001fcc000f8ec0ff */
[C---:B------:R-:W-:Y:S02]  /*0180*/  LEA R4, R2.reuse, UR4, 0x2 ;  /* 0x0000000402047c11 */ /* 0x040fe4000f8e10ff */
[C---:B------:R-:W-:Y:S02]  /*0190*/  @!P1 LEA R13, R2.reuse, UR4, 0x3 ;  /* 0x00000004020d9c11 */ /* 0x040fe4000f8e18ff */
[----:B------:R-:W-:Y:S01]  /*01a0*/  @!P4 LEA R14, R2, UR4, 0x5 ;  /* 0x00000004020ecc11 */ /* 0x000fe2000f8e28ff */
[----:B--2---:R-:W-:Y:S01]  /*01b0*/  STS [R4], R5 ;  /* 0x0000000504007388 */ /* 0x004fe20000000800 */
[----:B------:R-:W-:Y:S06]  /*01c0*/  BAR.SYNC.DEFER_BLOCKING 0x0 ;  /* 0x0000000000007b1d */ /* 0x000fec0000010000 */
[----:B------:R-:W0:Y:S02]  /*01d0*/  @!P1 LDS.64 R8, [R13] ;  /* 0x000000000d089984 */ /* 0x000e240000000a00 */
[----:B0-----:R-:W-:Y:S01]  /*01e0*/  @!P1 FADD R8, R8, R9 ;  /* 0x0000000908089221 */ /* 0x001fe20000000000 */
[----:B------:R-:W-:-:S04]  /*01f0*/  @!P2 LEA R9, R2, UR4, 0x4 ;  /* 0x000000040209ac11 */ /* 0x000fc8000f8e20ff */
[----:B------:R0:W-:Y:S01]  /*0200*/  @!P1 STS [R13+0x4], R8 ;  /* 0x000004080d009388 */ /* 0x0001e20000000800 */
[----:B------:R-:W-:Y:S01]  /*0210*/  BAR.SYNC.DEFER_BLOCKING 0x0 ;  /* 0x0000000000007b1d */ /* 0x000fe20000010000 */
[C---:B------:R-:W-:Y:S02]  /*0220*/  ISETP.NE.AND P1, PT, R2.reuse, 0x3ff, PT ;  /* 0x000003ff0200780c */ /* 0x040fe40003f25270 */
[----:B0-----:R-:W-:-:S03]  /*0230*/  @!P0 LEA R13, R2, UR4, 0x7 ;  /* 0x00000004020d8c11 */ /* 0x001fc6000f8e38ff */
[----:B------:R-:W-:Y:S04]  /*0240*/  @!P2 LDS R6, [R9+0x4] ;  /* 0x000004000906a984 */ /* 0x000fe80000000800 */
[----:B------:R-:W0:Y:S02]  /*0250*/  @!P2 LDS R7, [R9+0xc] ;  /* 0x00000c000907a984 */ /* 0x000e240000000800 */
[----:B0-----:R-:W-:-:S05]  /*0260*/  @!P2 FADD R6, R6, R7 ;  /* 0x000000070606a221 */ /* 0x001fca0000000000 */
[----:B------:R-:W-:Y:S01]  /*0270*/  @!P2 STS [R9+0xc], R6 ;  /* 0x00000c060900a388 */ /* 0x000fe20000000800 */
[----:B------:R-:W-:Y:S06]  /*0280*/  BAR.SYNC.DEFER_BLOCKING 0x0 ;  /* 0x0000000000007b1d */ /* 0x000fec0000010000 */
[----:B------:R-:W-:Y:S04]  /*0290*/  @!P4 LDS R5, [R14+0xc] ;  /* 0x00000c000e05c984 */ /* 0x000fe80000000800 */
[----:B------:R-:W0:Y:S02]  /*02a0*/  @!P4 LDS R10, [R14+0x1c] ;  /* 0x00001c000e0ac984 */ /* 0x000e240000000800 */
[----:B0-----:R-:W-:Y:S01]  /*02b0*/  @!P4 FADD R5, R5, R10 ;  /* 0x0000000a0505c221 */ /* 0x001fe20000000000 */
[----:B------:R-:W-:-:S04]  /*02c0*/  @!P3 LEA R10, R2, UR4, 0x6 ;  /* 0x00000004020abc11 */ /* 0x000fc8000f8e30ff */
[----:B------:R-:W-:Y:S01]  /*02d0*/  @!P4 STS [R14+0x1c], R5 ;  /* 0x00001c050e00c388 */ /* 0x000fe20000000800 */
[----:B------:R-:W-:Y:S01]  /*02e0*/  BAR.SYNC.DEFER_BLOCKING 0x0 ;  /* 0x0000000000007b1d */ /* 0x000fe20000010000 */
[----:B------:R-:W-:-:S05]  /*02f0*/  ISETP.GT.U32.AND P4, PT, R2, 0x7, PT ;  /* 0x000000070200780c */ /* 0x000fca0003f84070 */
[----:B------:R-:W-:Y:S04]  /*0300*/  @!P3 LDS R7, [R10+0x1c] ;  /* 0x00001c000a07b984 */ /* 0x000fe80000000800 */
[----:B------:R-:W0:Y:S02]  /*0310*/  @!P3 LDS R8, [R10+0x3c] ;  /* 0x00003c000a08b984 */ /* 0x000e240000000800 */
[----:B0-----:R-:W-:-:S05]  /*0320*/  @!P3 FADD R7, R7, R8 ;  /* 0x000000080707b221 */ /* 0x001fca0000000000 */
[----:B------:R0:W-:Y:S01]  /*0330*/  @!P3 STS [R10+0x3c], R7 ;  /* 0x00003c070a00b388 */ /* 0x0001e20000000800 */
[----:B------:R-:W-:Y:S01]  /*0340*/  BAR.SYNC.DEFER_BLOCKING 0x0 ;  /* 0x0000000000007b1d */ /* 0x000fe20000010000 */
[C---:B------:R-:W-:Y:S02]  /*0350*/  ISETP.GT.U32.AND P3, PT, R2.reuse, 0xf, PT ;  /* 0x0000000f0200780c */ /* 0x040fe40003f64070 */
[----:B0-----:R-:W-:-:S11]  /*0360*/  @!P4 LEA R10, R2, UR4, 0x9 ;  /* 0x00000004020acc11 */ /* 0x001fd6000f8e48ff */
[----:B------:R-:W-:Y:S01]  /*0370*/  @!P3 LEA R14, R2, UR4, 0x8 ;  /* 0x00000004020ebc11 */ /* 0x000fe2000f8e40ff */
[----:B------:R-:W-:Y:S04]  /*0380*/  @!P0 LDS R6, [R13+0x3c] ;  /* 0x00003c000d068984 */ /* 0x000fe80000000800 */
[----:B------:R-:W0:Y:S02]  /*0390*/  @!P0 LDS R9, [R13+0x7c] ;  /* 0x00007c000d098984 */ /* 0x000e240000000800 */
[----:B0-----:R-:W-:-:S05]  /*03a0*/  @!P0 FADD R6, R6, R9 ;  /* 0x0000000906068221 */ /* 0x001fca0000000000 */
[----:B------:R0:W-:Y:S01]  /*03b0*/  @!P0 STS [R13+0x7c], R6 ;  /* 0x00007c060d008388 */ /* 0x0001e20000000800 */
[----:B------:R-:W-:Y:S01]  /*03c0*/  BAR.SYNC.DEFER_BLOCKING 0x0 ;  /* 0x0000000000007b1d */ /* 0x000fe20000010000 */
[C---:B------:R-:W-:Y:S02]  /*03d0*/  ISETP.NE.AND P0, PT, R2.reuse, RZ, PT ;  /* 0x000000ff0200720c */ /* 0x040fe40003f05270 */
[----:B0-----:R-:W-:-:S03]  /*03e0*/  @!P5 LEA R13, R2, UR4, 0xa ;  /* 0x00000004020ddc11 */ /* 0x001fc6000f8e50ff */
[----:B------:R-:W-:Y:S04]  /*03f0*/  @!P3 LDS R5, [R14+0x7c] ;  /* 0x00007c000e05b984 */ /* 0x000fe80000000800 */
[----:B------:R-:W0:Y:S02]  /*0400*/  @!P3 LDS R8, [R14+0xfc] ;  /* 0x0000fc000e08b984 */ /* 0x000e240000000800 */
[----:B0-----:R-:W-:-:S05]  /*0410*/  @!P3 FADD R5, R5, R8 ;  /* 0x000000080505b221 */ /* 0x001fca0000000000 */
[----:B------:R0:W-:Y:S01]  /*0420*/  @!P3 STS [R14+0xfc], R5 ;  /* 0x0000fc050e00b388 */ /* 0x0001e20000000800 */
[----:B------:R-:W-:Y:S01]  /*0430*/  BAR.SYNC.DEFER_BLOCKING 0x0 ;  /* 0x0000000000007b1d */ /* 0x000fe20000010000 */
[----:B0-----:R-:W-:-:S05]  /*0440*/  @!P6 LEA R14, R2, UR4, 0xb ;  /* 0x00000004020eec11 */ /* 0x001fca000f8e58ff */
[----:B------:R-:W-:Y:S04]  /*0450*/  @!P4 LDS R7, [R10+0xfc] ;  /* 0x0000fc000a07c984 */ /* 0x000fe80000000800 */
[----:B------:R-:W0:Y:S02]  /*0460*/  @!P4 LDS R8, [R10+0x1fc] ;  /* 0x0001fc000a08c984 */ /* 0x000e240000000800 */
[----:B0-----:R-:W-:-:S05]  /*0470*/  @!P4 FADD R7, R7, R8 ;  /* 0x000000080707c221 */ /* 0x001fca0000000000 */
[----:B------:R-:W-:Y:S01]  /*0480*/  @!P4 STS [R10+0x1fc], R7 ;  /* 0x0001fc070a00c388 */ /* 0x000fe20000000800 */
[----:B------:R-:W-:Y:S06]  /*0490*/  BAR.SYNC.DEFER_BLOCKING 0x0 ;  /* 0x0000000000007b1d */ /* 0x000fec0000010000 */
        /* <DEDUP_REMOVED lines=10> */
[----:B------:R-:W-:Y:S04]  /*0540*/  @!P0 LDS R7, [UR4+0x7fc] ;  /* 0x0007fc04ff078984 */ /* 0x000fe80008000800 */
[----:B------:R-:W0:Y:S02]  /*0550*/  @!P0 LDS R8, [UR4+0xffc] ;  /* 0x000ffc04ff088984 */ /* 0x000e240008000800 */
[----:B0-----:R-:W-:-:S02]  /*0560*/  @!P0 FADD R8, R7, R8 ;  /* 0x0000000807088221 */ /* 0x001fc40000000000 */
[----:B------:R-:W0:Y:S03]  /*0570*/  @!P1 LDC.64 R6, c[0x0][0x390] ;  /* 0x0000e400ff069b82 */ /* 0x000e260000000a00 */
[----:B------:R-:W-:Y:S05]  /*0580*/  @!P0 STS [UR4+0xffc], R8 ;  /* 0x000ffc08ff008988 */ /* 0x000fea0008000804 */
[----:B------:R-:W-:Y:S01]  /*0590*/  BAR.SYNC.DEFER_BLOCKING 0x0 ;  /* 0x0000000000007b1d */ /* 0x000fe20000010000 */
[----:B0-----:R-:W-:-:S05]  /*05a0*/  @!P1 IMAD.WIDE.U32 R6, R3, 0x4, R6 ;  /* 0x0000000403069825 */ /* 0x001fca00078e0006 */
[----:B------:R-:W0:Y:S04]  /*05b0*/  @!P1 LDS R9, [UR4+0xffc] ;  /* 0x000ffc04ff099984 */ /* 0x000e280008000800 */
[----:B------:R-:W-:Y:S04]  /*05c0*/  @!P1 STS [UR4+0xffc], RZ ;  /* 0x000ffcffff009988 */ /* 0x000fe80008000804 */
[----:B0-----:R0:W-:Y:S01]  /*05d0*/  @!P1 STG.E desc[UR6][R6.64], R9 ;  /* 0x0000000906009986 */ /* 0x0011e2000c101906 */
[----:B------:R-:W-:Y:S01]  /*05e0*/  BAR.SYNC.DEFER_BLOCKING 0x0 ;  /* 0x0000000000007b1d */ /* 0x000fe20000010000 */
[----:B------:R-:W-:-:S02]  /*05f0*/  ISETP.NE.AND P1, PT, R12, RZ, PT ;  /* 0x000000ff0c00720c */ /* 0x000fc40003f25270 */
[----:B0-----:R-:W-:-:S03]  /*0600*/  @!P5 LEA R9, R2, UR4, 0xa ;  /* 0x000000040209dc11 */ /* 0x001fc6000f8e50ff */
[----:B------:R-:W-:Y:S04]  /*0610*/  @!P0 LDS R3, [UR4+0x7fc] ;  /* 0x0007fc04ff038984 */ /* 0x000fe80008000800 */
[----:B------:R-:W0:Y:S02]  /*0620*/  @!P0 LDS R10, [UR4+0xffc] ;  /* 0x000ffc04ff0a8984 */ /* 0x000e240008000800 */
[----:B0-----:R-:W-:Y:S02]  /*0630*/  @!P0 FADD R3, R3, R10 ;  /* 0x0000000a03038221 */ /* 0x001fe40000000000 */
[----:B------:R0:W-:Y:S04]  /*0640*/  @!P0 STS [UR4+0x7fc], R10 ;  /* 0x0007fc0aff008988 */ /* 0x0001e80008000804 */
[----:B------:R-:W-:Y:S01]  /*0650*/  @!P0 STS [UR4+0xffc], R3 ;  /* 0x000ffc03ff008988 */ /* 0x000fe20008000804 */
[----:B------:R-:W-:Y:S01]  /*0660*/  BAR.SYNC.DEFER_BLOCKING 0x0 ;  /* 0x0000000000007b1d */ /* 0x000fe20000010000 */
[----:B------:R-:W-:-:S02]  /*0670*/  ISETP.NE.AND P0, PT, R11, RZ, PT ;  /* 0x000000ff0b00720c */ /* 0x000fc40003f05270 */
[C---:B------:R-:W-:Y:S02]  /*0680*/  @!P6 LEA R11, R2.reuse, UR4, 0xb ;  /* 0x00000004020bec11 */ /* 0x040fe4000f8e58ff */
[----:B0-----:R-:W-:-:S03]  /*0690*/  @!P4 LEA R10, R2, UR4, 0x9 ;  /* 0x00000004020acc11 */ /* 0x001fc6000f8e48ff */
[----:B------:R-:W-:Y:S04]  /*06a0*/  @!P6 LDS R5, [R11+0x3fc] ;  /* 0x0003fc000b05e984 */ /* 0x000fe80000000800 */
[----:B------:R-:W0:Y:S02]  /*06b0*/  @!P6 LDS R6, [R11+0x7fc] ;  /* 0x0007fc000b06e984 */ /* 0x000e240000000800 */
[----:B0-----:R-:W-:Y:S02]  /*06c0*/  @!P6 FADD R5, R5, R6 ;  /* 0x000000060505e221 */ /* 0x001fe40000000000 */
[----:B------:R-:W-:Y:S04]  /*06d0*/  @!P6 STS [R11+0x3fc], R6 ;  /* 0x0003fc060b00e388 */ /* 0x000fe80000000800 */
[----:B------:R0:W-:Y:S01]  /*06e0*/  @!P6 STS [R11+0x7fc], R5 ;  /* 0x0007fc050b00e388 */ /* 0x0001e20000000800 */
[----:B------:R-:W-:Y:S01]  /*06f0*/  BAR.SYNC.DEFER_BLOCKING 0x0 ;  /* 0x0000000000007b1d */ /* 0x000fe20000010000 */
[----:B------:R-:W-:-:S02]  /*0700*/  ISETP.GT.U32.AND P6, PT, R2, 0x1f, PT ;  /* 0x0000001f0200780c */ /* 0x000fc40003fc4070 */
        /* <DEDUP_REMOVED lines=8> */
[----:B0-----:R-:W-:-:S11]  /*0790*/  @!P6 LEA R9, R2, UR4, 0x7 ;  /* 0x000000040209ec11 */ /* 0x001fd6000f8e38ff */
[----:B------:R-:W-:Y:S01]  /*07a0*/  @!P5 LEA R12, R2, UR4, 0x6 ;  /* 0x00000004020cdc11 */ /* 0x000fe2000f8e30ff */
[----:B------:R-:W-:Y:S04]  /*07b0*/  @!P4 LDS R3, [R10+0xfc] ;  /* 0x0000fc000a03c984 */ /* 0x000fe80000000800 */
[----:B------:R-:W0:Y:S02]  /*07c0*/  @!P4 LDS R6, [R10+0x1fc] ;  /* 0x0001fc000a06c984 */ /* 0x000e240000000800 */
[----:B0-----:R-:W-:Y:S02]  /*07d0*/  @!P4 FADD R3, R3, R6 ;  /* 0x000000060303c221 */ /* 0x001fe40000000000 */
[----:B------:R-:W-:Y:S04]  /*07e0*/  @!P4 STS [R10+0xfc], R6 ;  /* 0x0000fc060a00c388 */ /* 0x000fe80000000800 */
[----:B------:R-:W-:Y:S01]  /*07f0*/  @!P4 STS [R10+0x1fc], R3 ;  /* 0x0001fc030a00c388 */ /* 0x000fe20000000800 */
[----:B------:R-:W-:Y:S06]  /*0800*/  BAR.SYNC.DEFER_BLOCKING 0x0 ;  /* 0x0000000000007b1d */ /* 0x000fec0000010000 */
[----:B------:R-:W-:Y:S04]  /*0810*/  @!P3 LDS R5, [R11+0x7c] ;  /* 0x00007c000b05b984 */ /* 0x000fe80000000800 */
[----:B------:R-:W0:Y:S02]  /*0820*/  @!P3 LDS R8, [R11+0xfc] ;  /* 0x0000fc000b08b984 */ /* 0x000e240000000800 */
[----:B0-----:R-:W-:-:S02]  /*0830*/  @!P3 FADD R5, R5, R8 ;  /* 0x000000080505b221 */ /* 0x001fc40000000000 */
[----:B------:R-:W-:Y:S04]  /*0840*/  @!P3 STS [R11+0x7c], R8 ;  /* 0x00007c080b00b388 */ /* 0x000fe80000000800 */
[----:B------:R-:W-:Y:S01]  /*0850*/  @!P3 STS [R11+0xfc], R5 ;  /* 0x0000fc050b00b388 */ /* 0x000fe20000000800 */
[----:B------:R-:W-:Y:S06]  /*0860*/  BAR.SYNC.DEFER_BLOCKING 0x0 ;  /* 0x0000000000007b1d */ /* 0x000fec0000010000 */
[----:B------:R-:W-:Y:S04]  /*0870*/  @!P6 LDS R6, [R9+0x3c] ;  /* 0x00003c000906e984 */ /* 0x000fe80000000800 */
[----:B------:R-:W0:Y:S02]  /*0880*/  @!P6 LDS R3, [R9+0x7c] ;  /* 0x00007c000903e984 */ /* 0x000e240000000800 */
[----:B0-----:R-:W-:-:S02]  /*0890*/  @!P6 FADD R6, R6, R3 ;  /* 0x000000030606e221 */ /* 0x001fc40000000000 */
[----:B------:R-:W-:Y:S04]  /*08a0*/  @!P6 STS [R9+0x3c], R3 ;  /* 0x00003c030900e388 */ /* 0x000fe80000000800 */
[----:B------:R0:W-:Y:S01]  /*08b0*/  @!P6 STS [R9+0x7c], R6 ;  /* 0x00007c060900e388 */ /* 0x0001e20000000800 */
[----:B------:R-:W-:Y:S01]  /*08c0*/  BAR.SYNC.DEFER_BLOCKING 0x0 ;  /* 0x0000000000007b1d */ /* 0x000fe20000010000 */
[C---:B------:R-:W-:Y:S02]  /*08d0*/  ISETP.GT.U32.AND P6, PT, R2.reuse, 0x7f, PT ;  /* 0x0000007f0200780c */ /* 0x040fe40003fc4070 */
[----:B0-----:R-:W-:-:S11]  /*08e0*/  @!P2 LEA R9, R2, UR4, 0x4 ;  /* 0x000000040209ac11 */ /* 0x001fd6000f8e20ff */
[C---:B------:R-:W-:Y:S02]  /*08f0*/  @!P6 LEA R11, R2.reuse, UR4, 0x5 ;  /* 0x00000004020bec11 */ /* 0x040fe4000f8e28ff */
        /* <DEDUP_REMOVED lines=19> */
[----:B------:R-:W0:Y:S02]  /*0a30*/  @!P1 LDS.64 R6, [R2] ;  /* 0x0000000002069984 */ /* 0x000e240000000a00 */
[--C-:B0-----:R-:W-:Y:S01]  /*0a40*/  @!P1 FADD R13, R6, R7.reuse ;  /* 0x00000007060d9221 */ /* 0x101fe20000000000 */
[----:B------:R-:W-:-:S05]  /*0a50*/  IMAD.MOV.U32 R12, RZ, RZ, R7 ;  /* 0x000000ffff0c7224 */ /* 0x000fca00078e0007 */
[----:B------:R0:W-:Y:S01]  /*0a60*/  @!P1 STS.64 [R2], R12 ;  /* 0x0000000c02009388 */ /* 0x0001e20000000a00 */
[----:B------:R-:W-:Y:S06]  /*0a70*/  BAR.SYNC.DEFER_BLOCKING 0x0 ;  /* 0x0000000000007b1d */ /* 0x000fec0000010000 */
[----:B------:R-:W-:Y:S05]  /*0a80*/  @P0 EXIT ;  /* 0x000000000000094d */ /* 0x000fea0003800000 */
[----:B------:R-:W1:Y:S01]  /*0a90*/  LDS R5, [R4] ;  /* 0x0000000004057984 */ /* 0x000e620000000800 */
[----:B0-----:R-:W0:Y:S02]  /*0aa0*/  LDC.64 R2, c[0x0][0x388] ;  /* 0x0000e200ff027b82 */ /* 0x001e240000000a00 */
[----:B0-----:R-:W-:-:S05]  /*0ab0*/  IMAD.WIDE R2, R0, 0x4, R2 ;  /* 0x0000000400027825 */ /* 0x001fca00078e0202 */
[----:B-1----:R-:W-:Y:S01]  /*0ac0*/  STG.E desc[UR6][R2.64], R5 ;  /* 0x0000000502007986 */ /* 0x002fe2000c101906 */
[----:B------:R-:W-:Y:S05]  /*0ad0*/  EXIT ;  /* 0x000000000000794d */ /* 0x000fea0003800000 */
.L_x_4:
        /* <DEDUP_REMOVED lines=10> */
.L_x_65:


//--------------------- .text._Z22reduction_block_kernelILi256EEvPKfPfi --------------------------
	.section	.text._Z22reduction_block_kernelILi256EEvPKfPfi,"ax",@progbits
	.align	128
        .global         _Z22reduction_block_kernelILi256EEvPKfPfi
        .type           _Z22reduction_block_kernelILi256EEvPKfPfi,@function
        .size           _Z22reduction_block_kernelILi256EEvPKfPfi,(.L_x_66 - _Z22reduction_block_kernelILi256EEvPKfPfi)
        .other          _Z22reduction_block_kernelILi256EEvPKfPfi,@"STO_CUDA_ENTRY STV_DEFAULT"
_Z22reduction_block_kernelILi256EEvPKfPfi:
.text._Z22reduction_block_kernelILi256EEvPKfPfi:
[----:B------:R-:W-:Y:S01]  /*0000*/  LDC R1, c[0x0][0x37c] ;  /* 0x0000df00ff017b82 */ /* 0x000fe20000000800 */
[----:B------:R-:W0:Y:S01]  /*0010*/  S2R R3, SR_TID.X ;  /* 0x0000000000037919 */ /* 0x000e220000002100 */
[----:B------:R-:W0:Y:S01]  /*0020*/  LDCU UR8, c[0x0][0x360] ;  /* 0x00006c00ff0877ac */ /* 0x000e220008000800 */
[----:B------:R-:W-:Y:S01]  /*0030*/  BSSY.RECONVERGENT B0, `(.L_x_5) ;  /* 0x0000012000007945 */ /* 0x000fe20003800200 */
[----:B------:R-:W-:Y:S01]  /*0040*/  HFMA2 R8, -RZ, RZ, 0, 0 ;  /* 0x00000000ff087431 */ /* 0x000fe200000001ff */
[----:B------:R-:W0:Y:S01]  /*0050*/  S2R R0, SR_CTAID.X ;  /* 0x0000000000007919 */ /* 0x000e220000002500 */
[----:B------:R-:W1:Y:S01]  /*0060*/  LDCU UR9, c[0x0][0x390] ;  /* 0x00007200ff0977ac */ /* 0x000e620008000800 */
[----:B------:R-:W2:Y:S01]  /*0070*/  LDCU.64 UR6, c[0x0][0x358] ;  /* 0x00006b00ff0677ac */ /* 0x000ea20008000a00 */
[----:B0-----:R-:W-:-:S05]  /*0080*/  IMAD R2, R0, UR8, R3 ;  /* 0x0000000800027c24 */ /* 0x001fca000f8e0203 */
[----:B-1----:R-:W-:-:S13]  /*0090*/  ISETP.GE.AND P0, PT, R2, UR9, PT ;  /* 0x0000000902007c0c */ /* 0x002fda000bf06270 */
[----:B--2---:R-:W-:Y:S05]  /*00a0*/  @P0 BRA `(.L_x_6) ;  /* 0x0000000000280947 */ /* 0x004fea0003800000 */
[----:B------:R-:W0:Y:S01]  /*00b0*/  LDC R9, c[0x0][0x370] ;  /* 0x0000dc00ff097b82 */ /* 0x000e220000000800 */
[----:B------:R-:W-:-:S07]  /*00c0*/  MOV R8, RZ ;  /* 0x000000ff00087202 */ /* 0x000fce0000000f00 */
[----:B------:R-:W1:Y:S01]  /*00d0*/  LDC.64 R6, c[0x0][0x380] ;  /* 0x0000e000ff067b82 */ /* 0x000e620000000a00 */
[----:B0-----:R-:W-:-:S07]  /*00e0*/  IMAD R9, R9, UR8, RZ ;  /* 0x0000000809097c24 */ /* 0x001fce000f8e02ff */
.L_x_7:
[----:B-1----:R-:W-:-:S06]  /*00f0*/  IMAD.WIDE R4, R2, 0x4, R6 ;  /* 0x0000000402047825 */ /* 0x002fcc00078e0206 */
[----:B------:R-:W2:Y:S01]  /*0100*/  LDG.E.CONSTANT R5, desc[UR6][R4.64] ;  /* 0x0000000604057981 */ /* 0x000ea2000c1e9900 */
[----:B------:R-:W-:-:S04]  /*0110*/  IADD3 R2, PT, PT, R9, R2, RZ ;  /* 0x0000000209027210 */ /* 0x000fc80007ffe0ff */
[----:B------:R-:W-:Y:S01]  /*0120*/  ISETP.GE.AND P0, PT, R2, UR9, PT ;  /* 0x0000000902007c0c */ /* 0x000fe2000bf06270 */
[----:B--2---:R-:W-:-:S12]  /*0130*/  FADD R8, R5, R8 ;  /* 0x0000000805087221 */ /* 0x004fd80000000000 */
[----:B------:R-:W-:Y:S05]  /*0140*/  @!P0 BRA `(.L_x_7) ;  /* 0xfffffffc00e88947 */ /* 0x000fea000383ffff */
.L_x_6:
[----:B------:R-:W-:Y:S05]  /*0150*/  BSYNC.RECONVERGENT B0 ;  /* 0x0000000000007941 */ /* 0x000fea0003800200 */
.L_x_5:
[----:B------:R-:W0:Y:S01]  /*0160*/  S2UR UR5, SR_CgaCtaId ;  /* 0x00000000000579c3 */ /* 0x000e220000008800 */
[----:B------:R-:W-:Y:S01]  /*0170*/  UMOV UR4, 0x400 ;  /* 0x0000040000047882 */ /* 0x000fe20000000000 */
[C---:B------:R-:W-:Y:S02]  /*0180*/  ISETP.GT.U32.AND P1, PT, R3.reuse, 0x7f, PT ;  /* 0x0000007f0300780c */ /* 0x040fe40003f24070 */
[----:B------:R-:W-:Y:S01]  /*0190*/  ISETP.GT.U32.AND P0, PT, R3, 0x3f, PT ;  /* 0x0000003f0300780c */ /* 0x000fe20003f04070 */
[----:B0-----:R-:W-:-:S06]  /*01a0*/  ULEA UR4, UR5, UR4, 0x18 ;  /* 0x0000000405047291 */ /* 0x001fcc000f8ec0ff */
[----:B------:R-:W-:-:S05]  /*01b0*/  LEA R5, R3, UR4, 0x2 ;  /* 0x0000000403057c11 */ /* 0x000fca000f8e10ff */
[----:B------:R-:W-:Y:S01]  /*01c0*/  STS [R5], R8 ;  /* 0x0000000805007388 */ /* 0x000fe20000000800 */
[----:B------:R-:W-:Y:S06]  /*01d0*/  BAR.SYNC.DEFER_BLOCKING 0x0 ;  /* 0x0000000000007b1d */ /* 0x000fec0000010000 */
[----:B------:R-:W-:Y:S04]  /*01e0*/  @!P1 LDS R2, [R5+0x200] ;  /* 0x0002000005029984 */ /* 0x000fe80000000800 */
[----:B------:R-:W0:Y:S02]  /*01f0*/  @!P1 LDS R7, [R5] ;  /* 0x0000000005079984 */ /* 0x000e240000000800 */
[----:B0-----:R-:W-:-:S05]  /*0200*/  @!P1 FADD R2, R2, R7 ;  /* 0x0000000702029221 */ /* 0x001fca0000000000 */
[----:B------:R-:W-:Y:S01]  /*0210*/  @!P1 STS [R5], R2 ;  /* 0x0000000205009388 */ /* 0x000fe20000000800 */
[----:B------:R-:W-:Y:S01]  /*0220*/  BAR.SYNC.DEFER_BLOCKING 0x0 ;  /* 0x0000000000007b1d */ /* 0x000fe20000010000 */
[----:B------:R-:W-:-:S05]  /*0230*/  ISETP.GT.U32.AND P1, PT, R3, 0x1f, PT ;  /* 0x0000001f0300780c */ /* 0x000fca0003f24070 */
        /* <DEDUP_REMOVED lines=29> */
[----:B------:R-:W-:-:S05]  /*0410*/  ISETP.NE.AND P0, PT, R3, RZ, PT ;  /* 0x000000ff0300720c */ /* 0x000fca0003f05270 */
[----:B------:R-:W-:Y:S04]  /*0420*/  @!P1 LDS R2, [R5+0x8] ;  /* 0x0000080005029984 */ /* 0x000fe80000000800 */
[----:B------:R-:W0:Y:S02]  /*0430*/  @!P1 LDS R7, [R5] ;  /* 0x0000000005079984 */ /* 0x000e240000000800 */
[----:B0-----:R-:W-:-:S05]  /*0440*/  @!P1 FADD R2, R2, R7 ;  /* 0x0000000702029221 */ /* 0x001fca0000000000 */
[----:B------:R-:W-:Y:S01]  /*0450*/  @!P1 STS [R5], R2 ;  /* 0x0000000205009388 */ /* 0x000fe20000000800 */
[----:B------:R-:W-:Y:S06]  /*0460*/  BAR.SYNC.DEFER_BLOCKING 0x0 ;  /* 0x0000000000007b1d */ /* 0x000fec0000010000 */
[----:B------:R-:W-:Y:S04]  /*0470*/  @!P0 LDS R3, [UR4+0x4] ;  /* 0x00000404ff038984 */ /* 0x000fe80008000800 */
[----:B------:R-:W0:Y:S02]  /*0480*/  @!P0 LDS R4, [R5] ;  /* 0x0000000005048984 */ /* 0x000e240000000800 */
[----:B0-----:R-:W-:-:S05]  /*0490*/  @!P0 FADD R4, R3, R4 ;  /* 0x0000000403048221 */ /* 0x001fca0000000000 */
[----:B------:R0:W-:Y:S01]  /*04a0*/  @!P0 STS [R5], R4 ;  /* 0x0000000405008388 */ /* 0x0001e20000000800 */
[----:B------:R-:W-:Y:S06]  /*04b0*/  BAR.SYNC.DEFER_BLOCKING 0x0 ;  /* 0x0000000000007b1d */ /* 0x000fec0000010000 */
[----:B------:R-:W-:Y:S05]  /*04c0*/  @P0 EXIT ;  /* 0x000000000000094d */ /* 0x000fea0003800000 */
[----:B0-----:R-:W0:Y:S01]  /*04d0*/  LDS R5, [UR4] ;  /* 0x00000004ff057984 */ /* 0x001e220008000800 */
[----:B------:R-:W1:Y:S02]  /*04e0*/  LDC.64 R2, c[0x0][0x388] ;  /* 0x0000e200ff027b82 */ /* 0x000e640000000a00 */
[----:B-1----:R-:W-:-:S05]  /*04f0*/  IMAD.WIDE.U32 R2, R0, 0x4, R2 ;  /* 0x0000000400027825 */ /* 0x002fca00078e0002 */
[----:B0-----:R-:W-:Y:S01]  /*0500*/  STG.E desc[UR6][R2.64], R5 ;  /* 0x0000000502007986 */ /* 0x001fe2000c101906 */
[----:B------:R-:W-:Y:S05]  /*0510*/  EXIT ;  /* 0x000000000000794d */ /* 0x000fea0003800000 */
.L_x_8:
        /* <DEDUP_REMOVED lines=14> */
.L_x_66:


//--------------------- .text._Z17nbody_step_kernelP7float2_S0_PKfifff --------------------------
	.section	.text._Z17nbody_step_kernelP7float2_S0_PKfifff,"ax",@progbits
	.align	128
        .global         _Z17nbody_step_kernelP7float2_S0_PKfifff
        .type           _Z17nbody_step_kernelP7float2_S0_PKfifff,@function
        .size           _Z17nbody_step_kernelP7float2_S0_PKfifff,(.L_x_67 - _Z17nbody_step_kernelP7float2_S0_PKfifff)
        .other          _Z17nbody_step_kernelP7float2_S0_PKfifff,@"STO_CUDA_ENTRY STV_DEFAULT"
_Z17nbody_step_kernelP7float2_S0_PKfifff:
.text._Z17nbody_step_kernelP7float2_S0_PKfifff:
[----:B------:R-:W-:Y:S01]  /*0000*/  LDC R1, c[0x0][0x37c] ;  /* 0x0000df00ff017b82 */ /* 0x000fe20000000800 */
[----:B------:R-:W0:Y:S07]  /*0010*/  S2R R0, SR_TID.X ;  /* 0x0000000000007919 */ /* 0x000e2e0000002100 */
[----:B------:R-:W0:Y:S01]  /*0020*/  S2UR UR4, SR_CTAID.X ;  /* 0x00000000000479c3 */ /* 0x000e220000002500 */
[----:B------:R-:W1:Y:S07]  /*0030*/  LDCU UR10, c[0x0][0x398] ;  /* 0x00007300ff0a77ac */ /* 0x000e6e0008000800 */
[----:B------:R-:W0:Y:S02]  /*0040*/  LDC R11, c[0x0][0x360] ;  /* 0x0000d800ff0b7b82 */ /* 0x000e240000000800 */
[----:B0-----:R-:W-:-:S05]  /*0050*/  IMAD R11, R11, UR4, R0 ;  /* 0x000000040b0b7c24 */ /* 0x001fca000f8e0200 */
[----:B-1----:R-:W-:-:S13]  /*0060*/  ISETP.GE.AND P0, PT, R11, UR10, PT ;  /* 0x0000000a0b007c0c */ /* 0x002fda000bf06270 */
[----:B------:R-:W-:Y:S05]  /*0070*/  @P0 EXIT ;  /* 0x000000000000094d */ /* 0x000fea0003800000 */
[----:B------:R-:W0:Y:S01]  /*0080*/  LDC.64 R2, c[0x0][0x380] ;  /* 0x0000e000ff027b82 */ /* 0x000e220000000a00 */
[----:B------:R-:W1:Y:S01]  /*0090*/  LDCU.64 UR8, c[0x0][0x358] ;  /* 0x00006b00ff0877ac */ /* 0x000e620008000a00 */
[----:B------:R-:W2:Y:S01]  /*00a0*/  LDCU.64 UR12, c[0x0][0x3a0] ;  /* 0x00007400ff0c77ac */ /* 0x000ea20008000a00 */
[----:B0-----:R-:W-:-:S05]  /*00b0*/  IMAD.WIDE R4, R11, 0x8, R2 ;  /* 0x000000080b047825 */ /* 0x001fca00078e0202 */
[----:B-1----:R0:W5:Y:S04]  /*00c0*/  LDG.E R0, desc[UR8][R4.64] ;  /* 0x0000000804007981 */ /* 0x002168000c1e1900 */
[----:B------:R0:W5:Y:S01]  /*00d0*/  LDG.E R10, desc[UR8][R4.64+0x4] ;  /* 0x00000408040a7981 */ /* 0x000162000c1e1900 */
[----:B------:R-:W-:Y:S01]  /*00e0*/  ISETP.GE.AND P0, PT, R11, 0x1, PT ;  /* 0x000000010b00780c */ /* 0x000fe20003f06270 */
[----:B------:R-:W-:Y:S01]  /*00f0*/  BSSY.RECONVERGENT B0, `(.L_x_9) ;  /* 0x000014d000007945 */ /* 0x000fe20003800200 */
[----:B------:R-:W-:Y:S01]  /*0100*/  HFMA2 R14, -RZ, RZ, 0, 0 ;  /* 0x00000000ff0e7431 */ /* 0x000fe200000001ff */
[----:B------:R-:W-:-:S10]  /*0110*/  CS2R R12, SRZ ;  /* 0x00000000000c7805 */ /* 0x000fd4000001ff00 */
[----:B0-2---:R-:W-:Y:S05]  /*0120*/  @!P0 BRA `(.L_x_10) ;  /* 0x0000001400248947 */ /* 0x005fea0003800000 */
[----:B------:R-:W-:Y:S01]  /*0130*/  VIMNMX R6, PT, PT, R11, UR10, PT ;  /* 0x0000000a0b067c48 */ /* 0x000fe2000bfe0100 */
[----:B------:R-:W-:Y:S01]  /*0140*/  BSSY.RECONVERGENT B1, `(.L_x_11) ;  /* 0x00000ac000017945 */ /* 0x000fe20003800200 */
[----:B------:R-:W-:Y:S02]  /*0150*/  MOV R12, RZ ;  /* 0x000000ff000c7202 */ /* 0x000fe40000000f00 */
[----:B------:R-:W-:Y:S02]  /*0160*/  CS2R R14, SRZ ;  /* 0x00000000000e7805 */ /* 0x000fe4000001ff00 */
[C---:B------:R-:W-:Y:S02]  /*0170*/  ISETP.GE.AND P1, PT, R6.reuse, 0x8, PT ;  /* 0x000000080600780c */ /* 0x040fe40003f26270 */
[----:B------:R-:W-:-:S04]  /*0180*/  VIMNMX R13, PT, PT, R6, 0x1, !PT ;  /* 0x00000001060d7848 */ /* 0x000fc80007fe0100 */
[----:B------:R-:W-:-:S04]  /*0190*/  LOP3.LUT R22, R13, 0x7, RZ, 0xc0, !PT ;  /* 0x000000070d167812 */ /* 0x000fc800078ec0ff */
[----:B------:R-:W-:-:S03]  /*01a0*/  ISETP.NE.AND P0, PT, R22, RZ, PT ;  /* 0x000000ff1600720c */ /* 0x000fc60003f05270 */
[----:B------:R-:W-:Y:S10]  /*01b0*/  @!P1 BRA `(.L_x_12) ;  /* 0x0000000800909947 */ /* 0x000ff40003800000 */
[----:B------:R-:W0:Y:S01]  /*01c0*/  LDCU.64 UR6, c[0x0][0x380] ;  /* 0x00007000ff0677ac */ /* 0x000e220008000a00 */
[----:B------:R-:W-:Y:S02]  /*01d0*/  LOP3.LUT R15, R13, 0x7ffffff8, RZ, 0xc0, !PT ;  /* 0x7ffffff80d0f7812 */ /* 0x000fe400078ec0ff */
[----:B------:R-:W-:Y:S01]  /*01e0*/  MOV R12, RZ ;  /* 0x000000ff000c7202 */ /* 0x000fe20000000f00 */
[----:B------:R-:W1:Y:S01]  /*01f0*/  LDCU.64 UR4, c[0x0][0x390] ;  /* 0x00007200ff0477ac */ /* 0x000e620008000a00 */
[----:B------:R-:W-:Y:S01]  /*0200*/  IADD3 R16, PT, PT, -R15, RZ, RZ ;  /* 0x000000ff0f107210 */ /* 0x000fe20007ffe1ff */
[----:B0-----:R-:W-:Y:S02]  /*0210*/  UIADD3 UR6, UP0, UPT, UR6, 0x20, URZ ;  /* 0x0000002006067890 */ /* 0x001fe4000ff1e0ff */
[----:B-1----:R-:W-:Y:S02]  /*0220*/  UIADD3 UR4, UP1, UPT, UR4, 0x10, URZ ;  /* 0x0000001004047890 */ /* 0x002fe4000ff3e0ff */
[----:B------:R-:W-:-:S02]  /*0230*/  UIADD3.X UR7, UPT, UPT, URZ, UR7, URZ, UP0, !UPT ;  /* 0x00000007ff077290 */ /* 0x000fc400087fe4ff */
[----:B------:R-:W-:Y:S01]  /*0240*/  MOV R6, UR6 ;  /* 0x0000000600067c02 */ /* 0x000fe20008000f00 */
[----:B------:R-:W-:Y:S01]  /*0250*/  UIADD3.X UR5, UPT, UPT, URZ, UR5, URZ, UP1, !UPT ;  /* 0x00000005ff057290 */ /* 0x000fe20008ffe4ff */
[----:B------:R-:W-:Y:S02]  /*0260*/  MOV R8, UR4 ;  /* 0x0000000400087c02 */ /* 0x000fe40008000f00 */
[----:B------:R-:W-:-:S03]  /*0270*/  MOV R7, UR7 ;  /* 0x0000000700077c02 */ /* 0x000fc60008000f00 */
[----:B------:R-:W-:-:S07]  /*0280*/  MOV R9, UR5 ;  /* 0x0000000500097c02 */ /* 0x000fce0008000f00 */
.L_x_13:
[----:B------:R-:W2:Y:S04]  /*0290*/  LDG.E R19, desc[UR8][R6.64+-0x1c] ;  /* 0xffffe40806137981 */ /* 0x000ea8000c1e1900 */
[----:B------:R-:W3:Y:S04]  /*02a0*/  LDG.E R27, desc[UR8][R6.64+-0x20] ;  /* 0xffffe008061b7981 */ /* 0x000ee8000c1e1900 */
[----:B------:R-:W4:Y:S04]  /*02b0*/  LDG.E R17, desc[UR8][R8.64+-0x10] ;  /* 0xfffff00808117981 */ /* 0x000f28000c1e1900 */
[----:B------:R-:W4:Y:S04]  /*02c0*/  LDG.E R29, desc[UR8][R6.64+-0x14] ;  /* 0xffffec08061d7981 */ /* 0x000f28000c1e1900 */
[----:B------:R-:W4:Y:S04]  /*02d0*/  LDG.E R23, desc[UR8][R6.64+-0x18] ;  /* 0xffffe80806177981 */ /* 0x000f28000c1e1900 */
[----:B------:R-:W4:Y:S01]  /*02e0*/  LDG.E R25, desc[UR8][R8.64+-0xc] ;  /* 0xfffff40808197981 */ /* 0x000f22000c1e1900 */
[----:B--2--5:R-:W-:Y:S01]  /*02f0*/  FADD R19, -R10, R19 ;  /* 0x000000130a137221 */ /* 0x024fe20000000100 */
[----:B---3--:R-:W-:-:S03]  /*0300*/  FADD R27, -R0, R27 ;  /* 0x0000001b001b7221 */ /* 0x008fc60000000100 */
[----:B------:R-:W-:-:S04]  /*0310*/  FMUL R18, R19, R19 ;  /* 0x0000001313127220 */ /* 0x000fc80000400000 */
[----:B------:R-:W-:-:S04]  /*0320*/  FFMA R18, R27, R27, R18 ;  /* 0x0000001b1b127223 */ /* 0x000fc80000000012 */
[----:B------:R-:W-:-:S05]  /*0330*/  FADD R26, R18, UR13 ;  /* 0x0000000d121a7e21 */ /* 0x000fca0008000000 */
[----:B------:R-:W-:-:S13]  /*0340*/  FSETP.GEU.AND P1, PT, |R26|, 1.175494350822287508e-38, PT ;  /* 0x008000001a00780b */ /* 0x000fda0003f2e200 */
[----:B------:R-:W-:-:S04]  /*0350*/  @!P1 FMUL R26, R26, 16777216 ;  /* 0x4b8000001a1a9820 */ /* 0x000fc80000400000 */
[----:B------:R-:W0:Y:S02]  /*0360*/  MUFU.RSQ R18, R26 ;  /* 0x0000001a00127308 */ /* 0x000e240000001400 */
[----:B0-----:R-:W-:-:S04]  /*0370*/  @!P1 FMUL R18, R18, 4096 ;  /* 0x4580000012129820 */ /* 0x001fc80000400000 */
[----:B------:R-:W-:-:S04]  /*0380*/  FMUL R21, R18, R18 ;  /* 0x0000001212157220 */ /* 0x000fc80000400000 */
[----:B------:R-:W-:Y:S02]  /*0390*/  FMUL R20, R18, R21 ;  /* 0x0000001512147220 */ /* 0x000fe40000400000 */
[----:B------:R-:W2:Y:S01]  /*03a0*/  LDG.E R21, desc[UR8][R6.64+-0xc] ;  /* 0xfffff40806157981 */ /* 0x000ea2000c1e1900 */
[----:B----4-:R-:W-:-:S03]  /*03b0*/  FMUL R18, R17, UR12 ;  /* 0x0000000c11127c20 */ /* 0x010fc60008400000 */
[----:B------:R-:W3:Y:S01]  /*03c0*/  LDG.E R17, desc[UR8][R6.64+-0x10] ;  /* 0xfffff00806117981 */ /* 0x000ee2000c1e1900 */
[----:B------:R-:W-:Y:S01]  /*03d0*/  FMUL R20, R20, R18 ;  /* 0x0000001214147220 */ /* 0x000fe20000400000 */
[----:B------:R-:W-:Y:S01]  /*03e0*/  FADD R18, -R10, R29 ;  /* 0x0000001d0a127221 */ /* 0x000fe20000000100 */
[----:B------:R-:W-:Y:S02]  /*03f0*/  FADD R24, -R0, R23 ;  /* 0x0000001700187221 */ /* 0x000fe40000000100 */
[----:B------:R-:W-:Y:S01]  /*0400*/  FFMA R27, R27, R20, R14 ;  /* 0x000000141b1b7223 */ /* 0x000fe2000000000e */
[----:B------:R-:W-:Y:S01]  /*0410*/  FMUL R23, R18, R18 ;  /* 0x0000001212177220 */ /* 0x000fe20000400000 */
[----:B------:R-:W-:Y:S02]  /*0420*/  FFMA R29, R19, R20, R12 ;  /* 0x00000014131d7223 */ /* 0x000fe4000000000c */
[----:B------:R-:W4:Y:S01]  /*0430*/  LDG.E R20, desc[UR8][R8.64+-0x8] ;  /* 0xfffff80808147981 */ /* 0x000f22000c1e1900 */
[----:B------:R-:W-:-:S03]  /*0440*/  FFMA R23, R24, R24, R23 ;  /* 0x0000001818177223 */ /* 0x000fc60000000017 */
[----:B------:R-:W4:Y:S01]  /*0450*/  LDG.E R19, desc[UR8][R6.64+-0x8] ;  /* 0xfffff80806137981 */ /* 0x000f22000c1e1900 */
[----:B------:R-:W-:-:S05]  /*0460*/  FADD R26, R23, UR13 ;  /* 0x0000000d171a7e21 */ /* 0x000fca0008000000 */
[----:B------:R-:W-:-:S13]  /*0470*/  FSETP.GEU.AND P1, PT, |R26|, 1.175494350822287508e-38, PT ;  /* 0x008000001a00780b */ /* 0x000fda0003f2e200 */
[----:B------:R-:W-:-:S04]  /*0480*/  @!P1 FMUL R26, R26, 16777216 ;  /* 0x4b8000001a1a9820 */ /* 0x000fc80000400000 */
[----:B------:R-:W0:Y:S02]  /*0490*/  MUFU.RSQ R23, R26 ;  /* 0x0000001a00177308 */ /* 0x000e240000001400 */
[----:B0-----:R-:W-:-:S04]  /*04a0*/  @!P1 FMUL R23, R23, 4096 ;  /* 0x4580000017179820 */ /* 0x001fc80000400000 */
[----:B------:R-:W-:-:S04]  /*04b0*/  FMUL R12, R23, R23 ;  /* 0x00000017170c7220 */ /* 0x000fc80000400000 */
[----:B------:R-:W-:Y:S02]  /*04c0*/  FMUL R12, R23, R12 ;  /* 0x0000000c170c7220 */ /* 0x000fe40000400000 */
[----:B------:R-:W4:Y:S01]  /*04d0*/  LDG.E R23, desc[UR8][R6.64+-0x4] ;  /* 0xfffffc0806177981 */ /* 0x000f22000c1e1900 */
[----:B------:R-:W-:-:S04]  /*04e0*/  FMUL R25, R25, UR12 ;  /* 0x0000000c19197c20 */ /* 0x000fc80008400000 */
[----:B------:R-:W-:Y:S02]  /*04f0*/  FMUL R25, R12, R25 ;  /* 0x000000190c197220 */ /* 0x000fe40000400000 */
[----:B------:R-:W4:Y:S02]  /*0500*/  LDG.E R12, desc[UR8][R8.64+-0x4] ;  /* 0xfffffc08080c7981 */ /* 0x000f24000c1e1900 */
[-C--:B------:R-:W-:Y:S01]  /*0510*/  FFMA R14, R24, R25.reuse, R27 ;  /* 0x00000019180e7223 */ /* 0x080fe2000000001b */
[----:B------:R-:W-:Y:S01]  /*0520*/  FFMA R18, R18, R25, R29 ;  /* 0x0000001912127223 */ /* 0x000fe2000000001d */
[----:B--2---:R-:W-:Y:S01]  /*0530*/  FADD R21, -R10, R21 ;  /* 0x000000150a157221 */ /* 0x004fe20000000100 */
[----:B---3--:R-:W-:-:S03]  /*0540*/  FADD R27, -R0, R17 ;  /* 0x00000011001b7221 */ /* 0x008fc60000000100 */
[----:B------:R-:W-:-:S04]  /*0550*/  FMUL R24, R21, R21 ;  /* 0x0000001515187220 */ /* 0x000fc80000400000 */
[----:B------:R-:W-:-:S04]  /*0560*/  FFMA R24, R27, R27, R24 ;  /* 0x0000001b1b187223 */ /* 0x000fc80000000018 */
[----:B------:R-:W-:-:S05]  /*0570*/  FADD R24, R24, UR13 ;  /* 0x0000000d18187e21 */ /* 0x000fca0008000000 */
[----:B------:R-:W-:-:S13]  /*0580*/  FSETP.GEU.AND P1, PT, |R24|, 1.175494350822287508e-38, PT ;  /* 0x008000001800780b */ /* 0x000fda0003f2e200 */
[----:B------:R-:W-:-:S04]  /*0590*/  @!P1 FMUL R24, R24, 16777216 ;  /* 0x4b80000018189820 */ /* 0x000fc80000400000 */
[----:B------:R-:W0:Y:S01]  /*05a0*/  MUFU.RSQ R17, R24 ;  /* 0x0000001800117308 */ /* 0x000e220000001400 */
[----:B----4-:R-:W-:Y:S01]  /*05b0*/  FMUL R25, R20, UR12 ;  /* 0x0000000c14197c20 */ /* 0x010fe20008400000 */
[----:B0-----:R-:W-:-:S04]  /*05c0*/  @!P1 FMUL R17, R17, 4096 ;  /* 0x4580000011119820 */ /* 0x001fc80000400000 */
[----:B------:R-:W-:-:S04]  /*05d0*/  FMUL R26, R17, R17 ;  /* 0x00000011111a7220 */ /* 0x000fc80000400000 */
[----:B------:R-:W-:Y:S02]  /*05e0*/  FMUL R26, R17, R26 ;  /* 0x0000001a111a7220 */ /* 0x000fe40000400000 */
[----:B------:R-:W2:Y:S02]  /*05f0*/  LDG.E R17, desc[UR8][R6.64+0x4] ;  /* 0x0000040806117981 */ /* 0x000ea4000c1e1900 */
[----:B------:R-:W-:Y:S02]  /*0600*/  FMUL R20, R26, R25 ;  /* 0x000000191a147220 */ /* 0x000fe40000400000 */
[----:B------:R-:W3:Y:S01]  /*0610*/  LDG.E R25, desc[UR8][R6.64] ;  /* 0x0000000806197981 */ /* 0x000ee2000c1e1900 */
[----:B------:R-:W-:Y:S01]  /*0620*/  FADD R23, -R10, R23 ;  /* 0x000000170a177221 */ /* 0x000fe20000000100 */
[----:B------:R-:W-:-:S03]  /*0630*/  FADD R19, -R0, R19 ;  /* 0x0000001300137221 */ /* 0x000fc60000000100 */
[----:B------:R-:W-:-:S04]  /*0640*/  FMUL R24, R23, R23 ;  /* 0x0000001717187220 */ /* 0x000fc80000400000 */
[----:B------:R-:W-:-:S04]  /*0650*/  FFMA R24, R19, R19, R24 ;  /* 0x0000001313187223 */ /* 0x000fc80000000018 */
[----:B------:R-:W-:-:S05]  /*0660*/  FADD R26, R24, UR13 ;  /* 0x0000000d181a7e21 */ /* 0x000fca0008000000 */
[----:B------:R-:W-:-:S13]  /*0670*/  FSETP.GEU.AND P1, PT, |R26|, 1.175494350822287508e-38, PT ;  /* 0x008000001a00780b */ /* 0x000fda0003f2e200 */
[----:B------:R-:W-:-:S04]  /*0680*/  @!P1 FMUL R26, R26, 16777216 ;  /* 0x4b8000001a1a9820 */ /* 0x000fc80000400000 */
[----:B------:R-:W0:Y:S01]  /*0690*/  MUFU.RSQ R24, R26 ;  /* 0x0000001a00187308 */ /* 0x000e220000001400 */
[-C--:B------:R-:W-:Y:S01]  /*06a0*/  FFMA R14, R27, R20.reuse, R14 ;  /* 0x000000141b0e7223 */ /* 0x080fe2000000000e */
[----:B------:R-:W-:Y:S01]  /*06b0*/  FFMA R18, R21, R20, R18 ;  /* 0x0000001415127223 */ /* 0x000fe20000000012 */
[----:B------:R-:W4:Y:S04]  /*06c0*/  LDG.E R27, desc[UR8][R6.64+0xc] ;  /* 0x00000c08061b7981 */ /* 0x000f28000c1e1900 */
[----:B------:R-:W4:Y:S01]  /*06d0*/  LDG.E R20, desc[UR8][R8.64] ;  /* 0x0000000808147981 */ /* 0x000f22000c1e1900 */
[----:B0-----:R-:W-:-:S04]  /*06e0*/  @!P1 FMUL R24, R24, 4096 ;  /* 0x4580000018189820 */ /* 0x001fc80000400000 */
[----:B------:R-:W-:-:S04]  /*06f0*/  FMUL R21, R24, R24 ;  /* 0x0000001818157220 */ /* 0x000fc80000400000 */
[----:B------:R-:W-:Y:S02]  /*0700*/  FMUL R24, R24, R21 ;  /* 0x0000001518187220 */ /* 0x000fe40000400000 */
[----:B------:R-:W4:Y:S01]  /*0710*/  LDG.E R21, desc[UR8][R6.64+0x8] ;  /* 0x0000080806157981 */ /* 0x000f22000c1e1900 */
[----:B------:R-:W-:-:S03]  /*0720*/  FMUL R29, R12, UR12 ;  /* 0x0000000c0c1d7c20 */ /* 0x000fc60008400000 */
[----:B------:R-:W4:Y:S01]  /*0730*/  LDG.E R12, desc[UR8][R8.64+0x4] ;  /* 0x00000408080c7981 */ /* 0x000f22000c1e1900 */
[----:B------:R-:W-:-:S04]  /*0740*/  FMUL R24, R24, R29 ;  /* 0x0000001d18187220 */ /* 0x000fc80000400000 */
[-C--:B------:R-:W-:Y:S01]  /*0750*/  FFMA R14, R19, R24.reuse, R14 ;  /* 0x00000018130e7223 */ /* 0x080fe2000000000e */
[----:B------:R-:W-:Y:S02]  /*0760*/  FFMA R18, R23, R24, R18 ;  /* 0x0000001817127223 */ /* 0x000fe40000000012 */
[----:B------:R-:W4:Y:S01]  /*0770*/  LDG.E R23, desc[UR8][R6.64+0x10] ;  /* 0x0000100806177981 */ /* 0x000f22000c1e1900 */
[----:B--2---:R-:W-:Y:S01]  /*0780*/  FADD R17, -R10, R17 ;  /* 0x000000110a117221 */ /* 0x004fe20000000100 */
        /* <DEDUP_REMOVED lines=9> */
[----:B------:R-:W-:Y:S01]  /*0820*/  FMUL R24, R19, R24 ;  /* 0x0000001813187220 */ /* 0x000fe20000400000 */
[----:B----4-:R-:W-:Y:S01]  /*0830*/  FMUL R19, R20, UR12 ;  /* 0x0000000c14137c20 */ /* 0x010fe20008400000 */
[----:B------:R-:W-:-:S03]  /*0840*/  FADD R27, -R10, R27 ;  /* 0x0000001b0a1b7221 */ /* 0x000fc60000000100 */
[----:B------:R-:W-:Y:S02]  /*0850*/  FMUL R24, R24, R19 ;  /* 0x0000001318187220 */ /* 0x000fe40000400000 */
[----:B------:R-:W2:Y:S01]  /*0860*/  LDG.E R19, desc[UR8][R6.64+0x14] ;  /* 0x0000140806137981 */ /* 0x000ea2000c1e1900 */
[----:B------:R-:W-:Y:S01]  /*0870*/  FADD R20, -R0, R21 ;  /* 0x0000001500147221 */ /* 0x000fe20000000100 */
[----:B------:R-:W-:Y:S01]  /*0880*/  FMUL R21, R27, R27 ;  /* 0x0000001b1b157220 */ /* 0x000fe20000400000 */
[----:B------:R-:W-:-:S03]  /*0890*/  FFMA R25, R25, R24, R14 ;  /* 0x0000001819197223 */ /* 0x000fc6000000000e */
[----:B------:R-:W-:Y:S02]  /*08a0*/  FFMA R14, R20, R20, R21 ;  /* 0x00000014140e7223 */ /* 0x000fe40000000015 */
[----:B------:R-:W3:Y:S01]  /*08b0*/  LDG.E R21, desc[UR8][R6.64+0x1c] ;  /* 0x00001c0806157981 */ /* 0x000ee2000c1e1900 */
[----:B------:R-:W-:Y:S01]  /*08c0*/  FFMA R24, R17, R24, R18 ;  /* 0x0000001811187223 */ /* 0x000fe20000000012 */
[----:B------:R-:W-:Y:S02]  /*08d0*/  FADD R26, R14, UR13 ;  /* 0x0000000d0e1a7e21 */ /* 0x000fe40008000000 */
[----:B------:R-:W4:Y:S03]  /*08e0*/  LDG.E R17, desc[UR8][R6.64+0x18] ;  /* 0x0000180806117981 */ /* 0x000f26000c1e1900 */
[----:B------:R-:W-:-:S13]  /*08f0*/  FSETP.GEU.AND P1, PT, |R26|, 1.175494350822287508e-38, PT ;  /* 0x008000001a00780b */ /* 0x000fda0003f2e200 */
[----:B------:R-:W-:-:S04]  /*0900*/  @!P1 FMUL R26, R26, 16777216 ;  /* 0x4b8000001a1a9820 */ /* 0x000fc80000400000 */
[----:B------:R-:W0:Y:S01]  /*0910*/  MUFU.RSQ R14, R26 ;  /* 0x0000001a000e7308 */ /* 0x000e220000001400 */
[----:B------:R-:W-:Y:S01]  /*0920*/  FMUL R12, R12, UR12 ;  /* 0x0000000c0c0c7c20 */ /* 0x000fe20008400000 */
[----:B0-----:R-:W-:-:S04]  /*0930*/  @!P1 FMUL R14, R14, 4096 ;  /* 0x458000000e0e9820 */ /* 0x001fc80000400000 */
[----:B------:R-:W-:-:S04]  /*0940*/  FMUL R29, R14, R14 ;  /* 0x0000000e0e1d7220 */ /* 0x000fc80000400000 */
[----:B------:R-:W-:Y:S02]  /*0950*/  FMUL R29, R14, R29 ;  /* 0x0000001d0e1d7220 */ /* 0x000fe40000400000 */
[----:B------:R-:W4:Y:S02]  /*0960*/  LDG.E R14, desc[UR8][R8.64+0x8] ;  /* 0x00000808080e7981 */ /* 0x000f24000c1e1900 */
[----:B------:R-:W-:Y:S02]  /*0970*/  FMUL R29, R29, R12 ;  /* 0x0000000c1d1d7220 */ /* 0x000fe40000400000 */
[----:B------:R0:W4:Y:S01]  /*0980*/  LDG.E R12, desc[UR8][R8.64+0xc] ;  /* 0x00000c08080c7981 */ /* 0x000122000c1e1900 */
[----:B------:R-:W-:Y:S01]  /*0990*/  FADD R23, -R0, R23 ;  /* 0x0000001700177221 */ /* 0x000fe20000000100 */
[-C--:B------:R-:W-:Y:S01]  /*09a0*/  FFMA R18, R20, R29.reuse, R25 ;  /* 0x0000001d14127223 */ /* 0x080fe20000000019 */
[----:B------:R-:W-:Y:S01]  /*09b0*/  FFMA R24, R27, R29, R24 ;  /* 0x0000001d1b187223 */ /* 0x000fe20000000018 */
[----:B------:R-:W-:-:S02]  /*09c0*/  IADD3 R16, PT, PT, R16, 0x8, RZ ;  /* 0x0000000810107810 */ /* 0x000fc40007ffe0ff */
[----:B0-----:R-:W-:-:S04]  /*09d0*/  IADD3 R8, P3, PT, R8, 0x20, RZ ;  /* 0x0000002008087810 */ /* 0x001fc80007f7e0ff */
[----:B------:R-:W-:Y:S01]  /*09e0*/  IADD3.X R9, PT, PT, RZ, R9, RZ, P3, !PT ;  /* 0x00000009ff097210 */ /* 0x000fe20001ffe4ff */
[----:B--2---:R-:W-:-:S04]  /*09f0*/  FADD R19, -R10, R19 ;  /* 0x000000130a137221 */ /* 0x004fc80000000100 */
[----:B------:R-:W-:-:S04]  /*0a00*/  FMUL R20, R19, R19 ;  /* 0x0000001313147220 */ /* 0x000fc80000400000 */
[----:B------:R-:W-:Y:S01]  /*0a10*/  FFMA R20, R23, R23, R20 ;  /* 0x0000001717147223 */ /* 0x000fe20000000014 */
[----:B---3--:R-:W-:-:S03]  /*0a20*/  FADD R21, -R10, R21 ;  /* 0x000000150a157221 */ /* 0x008fc60000000100 */
[----:B------:R-:W-:Y:S01]  /*0a30*/  FADD R25, R20, UR13 ;  /* 0x0000000d14197e21 */ /* 0x000fe20008000000 */
[----:B----4-:R-:W-:Y:S01]  /*0a40*/  FADD R17, -R0, R17 ;  /* 0x0000001100117221 */ /* 0x010fe20000000100 */
[----:B------:R-:W-:-:S03]  /*0a50*/  FMUL R20, R21, R21 ;  /* 0x0000001515147220 */ /* 0x000fc60000400000 */
[----:B------:R-:W-:Y:S01]  /*0a60*/  FSETP.GEU.AND P1, PT, |R25|, 1.175494350822287508e-38, PT ;  /* 0x008000001900780b */ /* 0x000fe20003f2e200 */
[----:B------:R-:W-:-:S04]  /*0a70*/  FFMA R20, R17, R17, R20 ;  /* 0x0000001111147223 */ /* 0x000fc80000000014 */
[----:B------:R-:W-:-:S05]  /*0a80*/  FADD R28, R20, UR13 ;  /* 0x0000000d141c7e21 */ /* 0x000fca0008000000 */
[----:B------:R-:W-:-:S03]  /*0a90*/  FSETP.GEU.AND P2, PT, |R28|, 1.175494350822287508e-38, PT ;  /* 0x008000001c00780b */ /* 0x000fc60003f4e200 */
[----:B------:R-:W-:-:S04]  /*0aa0*/  @!P1 FMUL R25, R25, 16777216 ;  /* 0x4b80000019199820 */ /* 0x000fc80000400000 */
[----:B------:R-:W0:Y:S06]  /*0ab0*/  MUFU.RSQ R26, R25 ;  /* 0x00000019001a7308 */ /* 0x000e2c0000001400 */
[----:B------:R-:W-:-:S04]  /*0ac0*/  @!P2 FMUL R28, R28, 16777216 ;  /* 0x4b8000001c1ca820 */ /* 0x000fc80000400000 */
[----:B------:R-:W1:Y:S01]  /*0ad0*/  MUFU.RSQ R20, R28 ;  /* 0x0000001c00147308 */ /* 0x000e620000001400 */
[----:B0-----:R-:W-:-:S04]  /*0ae0*/  @!P1 FMUL R26, R26, 4096 ;  /* 0x458000001a1a9820 */ /* 0x001fc80000400000 */
[----:B------:R-:W-:Y:S01]  /*0af0*/  FMUL R27, R26, R26 ;  /* 0x0000001a1a1b7220 */ /* 0x000fe20000400000 */
[----:B------:R-:W-:-:S03]  /*0b00*/  ISETP.NE.AND P1, PT, R16, RZ, PT ;  /* 0x000000ff1000720c */ /* 0x000fc60003f25270 */
[----:B------:R-:W-:Y:S01]  /*0b10*/  FMUL R27, R26, R27 ;  /* 0x0000001b1a1b7220 */ /* 0x000fe20000400000 */
[----:B------:R-:W-:Y:S01]  /*0b20*/  FMUL R14, R14, UR12 ;  /* 0x0000000c0e0e7c20 */ /* 0x000fe20008400000 */
[----:B-1----:R-:W-:-:S03]  /*0b30*/  @!P2 FMUL R20, R20, 4096 ;  /* 0x458000001414a820 */ /* 0x002fc60000400000 */
[----:B------:R-:W-:Y:S01]  /*0b40*/  FMUL R14, R27, R14 ;  /* 0x0000000e1b0e7220 */ /* 0x000fe20000400000 */
[----:B------:R-:W-:Y:S01]  /*0b50*/  FMUL R27, R20, R20 ;  /* 0x00000014141b7220 */ /* 0x000fe20000400000 */
[----:B------:R-:W-:-:S03]  /*0b60*/  FMUL R12, R12, UR12 ;  /* 0x0000000c0c0c7c20 */ /* 0x000fc60008400000 */
[----:B------:R-:W-:Y:S01]  /*0b70*/  FMUL R27, R20, R27 ;  /* 0x0000001b141b7220 */ /* 0x000fe20000400000 */
[-C--:B------:R-:W-:Y:S01]  /*0b80*/  FFMA R18, R23, R14.reuse, R18 ;  /* 0x0000000e17127223 */ /* 0x080fe20000000012 */
[----:B------:R-:W-:Y:S01]  /*0b90*/  IADD3 R6, P2, PT, R6, 0x40, RZ ;  /* 0x0000004006067810 */ /* 0x000fe20007f5e0ff */
[----:B------:R-:W-:Y:S01]  /*0ba0*/  FFMA R24, R19, R14, R24 ;  /* 0x0000000e13187223 */ /* 0x000fe20000000018 */
[----:B------:R-:W-:Y:S02]  /*0bb0*/  FMUL R12, R27, R12 ;  /* 0x0000000c1b0c7220 */ /* 0x000fe40000400000 */
[----:B------:R-:W-:Y:S02]  /*0bc0*/  IADD3.X R7, PT, PT, RZ, R7, RZ, P2, !PT ;  /* 0x00000007ff077210 */ /* 0x000fe400017fe4ff */
[-C--:B------:R-:W-:Y:S01]  /*0bd0*/  FFMA R14, R17, R12.reuse, R18 ;  /* 0x0000000c110e7223 */ /* 0x080fe20000000012 */
[----:B------:R-:W-:Y:S01]  /*0be0*/  FFMA R12, R21, R12, R24 ;  /* 0x0000000c150c7223 */ /* 0x000fe20000000018 */
[----:B------:R-:W-:Y:S06]  /*0bf0*/  @P1 BRA `(.L_x_13) ;  /* 0xfffffff400a41947 */ /* 0x000fec000383ffff */
.L_x_12:
[----:B------:R-:W-:Y:S05]  /*0c00*/  BSYNC.RECONVERGENT B1 ;  /* 0x0000000000017941 */ /* 0x000fea0003800200 */
.L_x_11:
[----:B------:R-:W-:Y:S05]  /*0c10*/  @!P0 BRA `(.L_x_10) ;  /* 0x0000000800688947 */ /* 0x000fea0003800000 */
[----:B------:R-:W-:Y:S01]  /*0c20*/  ISETP.GE.U32.AND P1, PT, R22, 0x4, PT ;  /* 0x000000041600780c */ /* 0x000fe20003f26070 */
[----:B------:R-:W-:Y:S01]  /*0c30*/  BSSY.RECONVERGENT B1, `(.L_x_14) ;  /* 0x0000051000017945 */ /* 0x000fe20003800200 */
[----:B------:R-:W-:-:S04]  /*0c40*/  LOP3.LUT R24, R13, 0x3, RZ, 0xc0, !PT ;  /* 0x000000030d187812 */ /* 0x000fc800078ec0ff */
[----:B------:R-:W-:-:S07]  /*0c50*/  ISETP.NE.AND P0, PT, R24, RZ, PT ;  /* 0x000000ff1800720c */ /* 0x000fce0003f05270 */
[----:B------:R-:W-:Y:S06]  /*0c60*/  @!P1 BRA `(.L_x_15) ;  /* 0x0000000400349947 */ /* 0x000fec0003800000 */
[----:B------:R-:W-:Y:S01]  /*0c70*/  IMAD.WIDE.U32 R6, R15, 0x8, R2 ;  /* 0x000000080f067825 */ /* 0x000fe200078e0002 */
[----:B------:R-:W0:Y:S04]  /*0c80*/  LDCU.64 UR4, c[0x0][0x3a0] ;  /* 0x00007400ff0477ac */ /* 0x000e280008000a00 */
        /* <DEDUP_REMOVED lines=10> */
[----:B0-----:R-:W-:Y:S02]  /*0d30*/  FADD R23, R8, UR5 ;  /* 0x0000000508177e21 */ /* 0x001fe40008000000 */
[----:B------:R-:W0:Y:S03]  /*0d40*/  LDC.64 R8, c[0x0][0x390] ;  /* 0x0000e400ff087b82 */ /* 0x000e260000000a00 */
[----:B------:R-:W-:-:S13]  /*0d50*/  FSETP.GEU.AND P1, PT, |R23|, 1.175494350822287508e-38, PT ;  /* 0x008000001700780b */ /* 0x000fda0003f2e200 */
[----:B------:R-:W-:-:S04]  /*0d60*/  @!P1 FMUL R23, R23, 16777216 ;  /* 0x4b80000017179820 */ /* 0x000fc80000400000 */
[----:B------:R1:W2:Y:S01]  /*0d70*/  MUFU.RSQ R25, R23 ;  /* 0x0000001700197308 */ /* 0x0002a20000001400 */
[----:B0-----:R-:W-:Y:S01]  /*0d80*/  IMAD.WIDE.U32 R8, R15, 0x4, R8 ;  /* 0x000000040f087825 */ /* 0x001fe200078e0008 */
[----:B-1----:R-:W3:Y:S04]  /*0d90*/  LDG.E R23, desc[UR8][R6.64+0x1c] ;  /* 0x00001c0806177981 */ /* 0x002ee8000c1e1900 */
[----:B------:R-:W3:Y:S01]  /*0da0*/  LDG.E R20, desc[UR8][R8.64] ;  /* 0x0000000808147981 */ /* 0x000ee2000c1e1900 */
[----:B--2---:R-:W-:-:S03]  /*0db0*/  @!P1 FMUL R25, R25, 4096 ;  /* 0x4580000019199820 */ /* 0x004fc60000400000 */
[----:B------:R-:W2:Y:S01]  /*0dc0*/  LDG.E R16, desc[UR8][R8.64+0x4] ;  /* 0x0000040808107981 */ /* 0x000ea2000c1e1900 */
[----:B------:R-:W-:-:S03]  /*0dd0*/  FMUL R28, R25, R25 ;  /* 0x00000019191c7220 */ /* 0x000fc60000400000 */
[----:B------:R-:W2:Y:S01]  /*0de0*/  LDG.E R18, desc[UR8][R8.64+0x8] ;  /* 0x0000080808127981 */ /* 0x000ea2000c1e1900 */
[----:B------:R-:W-:-:S03]  /*0df0*/  FMUL R28, R25, R28 ;  /* 0x0000001c191c7220 */ /* 0x000fc60000400000 */
[----:B------:R4:W2:Y:S04]  /*0e00*/  LDG.E R19, desc[UR8][R8.64+0xc] ;  /* 0x00000c0808137981 */ /* 0x0008a8000c1e1900 */
[----:B------:R0:W2:Y:S01]  /*0e10*/  LDG.E R25, desc[UR8][R6.64+0x10] ;  /* 0x0000100806197981 */ /* 0x0000a2000c1e1900 */
[----:B----4-:R-:W-:Y:S01]  /*0e20*/  FADD R8, -R10, R26 ;  /* 0x0000001a0a087221 */ /* 0x010fe20000000100 */
[----:B------:R-:W-:Y:S01]  /*0e30*/  FADD R9, -R0, R22 ;  /* 0x0000001600097221 */ /* 0x000fe20000000100 */
[----:B------:R-:W-:Y:S02]  /*0e40*/  FADD R29, -R10, R29 ;  /* 0x0000001d0a1d7221 */ /* 0x000fe40000000100 */
[----:B------:R-:W-:Y:S02]  /*0e50*/  FMUL R22, R8, R8 ;  /* 0x0000000808167220 */ /* 0x000fe40000400000 */
[----:B------:R-:W-:-:S02]  /*0e60*/  FMUL R26, R29, R29 ;  /* 0x0000001d1d1a7220 */ /* 0x000fc40000400000 */
[----:B------:R-:W-:Y:S01]  /*0e70*/  FFMA R22, R9, R9, R22 ;  /* 0x0000000909167223 */ /* 0x000fe20000000016 */
[----:B------:R-:W-:-:S03]  /*0e80*/  FADD R27, -R0, R27 ;  /* 0x0000001b001b7221 */ /* 0x000fc60000000100 */
[----:B------:R-:W-:-:S05]  /*0e90*/  FADD R22, R22, UR5 ;  /* 0x0000000516167e21 */ /* 0x000fca0008000000 */
[----:B------:R-:W-:-:S13]  /*0ea0*/  FSETP.GEU.AND P1, PT, |R22|, 1.175494350822287508e-38, PT ;  /* 0x008000001600780b */ /* 0x000fda0003f2e200 */
[----:B------:R-:W-:Y:S01]  /*0eb0*/  @!P1 FMUL R22, R22, 16777216 ;  /* 0x4b80000016169820 */ /* 0x000fe20000400000 */
[----:B------:R-:W-:Y:S01]  /*0ec0*/  IADD3 R15, PT, PT, R15, 0x4, RZ ;  /* 0x000000040f0f7810 */ /* 0x000fe20007ffe0ff */
[----:B---3--:R-:W-:-:S04]  /*0ed0*/  FADD R23, -R10, R23 ;  /* 0x000000170a177221 */ /* 0x008fc80000000100 */
[----:B0-----:R-:W-:Y:S01]  /*0ee0*/  FMUL R6, R23, R23 ;  /* 0x0000001717067220 */ /* 0x001fe20000400000 */
[----:B------:R-:W-:-:S03]  /*0ef0*/  FMUL R20, R20, UR4 ;  /* 0x0000000414147c20 */ /* 0x000fc60008400000 */
[----:B------:R-:W-:Y:S01]  /*0f00*/  FFMA R6, R27, R27, R6 ;  /* 0x0000001b1b067223 */ /* 0x000fe20000000006 */
[----:B------:R-:W-:Y:S01]  /*0f10*/  FMUL R20, R28, R20 ;  /* 0x000000141c147220 */ /* 0x000fe20000400000 */
[----:B--2---:R-:W-:-:S04]  /*0f20*/  FADD R25, -R0, R25 ;  /* 0x0000001900197221 */ /* 0x004fc80000000100 */
[----:B------:R-:W-:-:S04]  /*0f30*/  FFMA R26, R25, R25, R26 ;  /* 0x00000019191a7223 */ /* 0x000fc8000000001a */
[----:B------:R-:W-:Y:S01]  /*0f40*/  FADD R26, R26, UR5 ;  /* 0x000000051a1a7e21 */ /* 0x000fe20008000000 */
[----:B------:R-:W-:-:S04]  /*0f50*/  FADD R28, R6, UR5 ;  /* 0x00000005061c7e21 */ /* 0x000fc80008000000 */
[----:B------:R-:W-:Y:S02]  /*0f60*/  FSETP.GEU.AND P2, PT, |R26|, 1.175494350822287508e-38, PT ;  /* 0x008000001a00780b */ /* 0x000fe40003f4e200 */
[----:B------:R-:W-:Y:S01]  /*0f70*/  FSETP.GEU.AND P3, PT, |R28|, 1.175494350822287508e-38, PT ;  /* 0x008000001c00780b */ /* 0x000fe20003f6e200 */
[----:B------:R-:W-:Y:S02]  /*0f80*/  FFMA R14, R21, R20, R14 ;  /* 0x00000014150e7223 */ /* 0x000fe4000000000e */
[----:B------:R-:W0:Y:S08]  /*0f90*/  MUFU.RSQ R21, R22 ;  /* 0x0000001600157308 */ /* 0x000e300000001400 */
[----:B------:R-:W-:-:S02]  /*0fa0*/  @!P2 FMUL R26, R26, 16777216 ;  /* 0x4b8000001a1aa820 */ /* 0x000fc40000400000 */
[----:B------:R-:W-:Y:S02]  /*0fb0*/  @!P3 FMUL R28, R28, 16777216 ;  /* 0x4b8000001c1cb820 */ /* 0x000fe40000400000 */
[----:B------:R-:W1:Y:S08]  /*0fc0*/  MUFU.RSQ R7, R26 ;  /* 0x0000001a00077308 */ /* 0x000e700000001400 */
[----:B------:R-:W2:Y:S01]  /*0fd0*/  MUFU.RSQ R6, R28 ;  /* 0x0000001c00067308 */ /* 0x000ea20000001400 */
[----:B0-----:R-:W-:Y:S01]  /*0fe0*/  @!P1 FMUL R21, R21, 4096 ;  /* 0x4580000015159820 */ /* 0x001fe20000400000 */
[----:B------:R-:W-:-:S03]  /*0ff0*/  FFMA R17, R17, R20, R12 ;  /* 0x0000001411117223 */ /* 0x000fc6000000000c */
[----:B------:R-:W-:Y:S01]  /*1000*/  FMUL R12, R21, R21 ;  /* 0x00000015150c7220 */ /* 0x000fe20000400000 */
[----:B-1----:R-:W-:-:S03]  /*1010*/  @!P2 FMUL R7, R7, 4096 ;  /* 0x458000000707a820 */ /* 0x002fc60000400000 */
[----:B------:R-:W-:Y:S01]  /*1020*/  FMUL R12, R21, R12 ;  /* 0x0000000c150c7220 */ /* 0x000fe20000400000 */
[----:B------:R-:W-:Y:S01]  /*1030*/  FMUL R21, R16, UR4 ;  /* 0x0000000410157c20 */ /* 0x000fe20008400000 */
[C---:B------:R-:W-:Y:S01]  /*1040*/  FMUL R16, R7.reuse, R7 ;  /* 0x0000000707107220 */ /* 0x040fe20000400000 */
[----:B--2---:R-:W-:Y:S02]  /*1050*/  @!P3 FMUL R6, R6, 4096 ;  /* 0x458000000606b820 */ /* 0x004fe40000400000 */
[----:B------:R-:W-:Y:S01]  /*1060*/  FMUL R12, R12, R21 ;  /* 0x000000150c0c7220 */ /* 0x000fe20000400000 */
[----:B------:R-:W-:Y:S01]  /*1070*/  FMUL R16, R7, R16 ;  /* 0x0000001007107220 */ /* 0x000fe20000400000 */
[----:B------:R-:W-:Y:S01]  /*1080*/  FMUL R7, R18, UR4 ;  /* 0x0000000412077c20 */ /* 0x000fe20008400000 */
[----:B------:R-:W-:Y:S01]  /*1090*/  FMUL R21, R6, R6 ;  /* 0x0000000606157220 */ /* 0x000fe20000400000 */
[-C--:B------:R-:W-:Y:S01]  /*10a0*/  FFMA R14, R9, R12.reuse, R14 ;  /* 0x0000000c090e7223 */ /* 0x080fe2000000000e */
[----:B------:R-:W-:Y:S01]  /*10b0*/  FFMA R8, R8, R12, R17 ;  /* 0x0000000c08087223 */ /* 0x000fe20000000011 */
[----:B------:R-:W-:Y:S01]  /*10c0*/  FMUL R7, R16, R7 ;  /* 0x0000000710077220 */ /* 0x000fe20000400000 */
[----:B------:R-:W-:Y:S01]  /*10d0*/  FMUL R21, R6, R21 ;  /* 0x0000001506157220 */ /* 0x000fe20000400000 */
[----:B------:R-:W-:-:S02]  /*10e0*/  FMUL R6, R19, UR4 ;  /* 0x0000000413067c20 */ /* 0x000fc40008400000 */
[-C--:B------:R-:W-:Y:S01]  /*10f0*/  FFMA R14, R25, R7.reuse, R14 ;  /* 0x00000007190e7223 */ /* 0x080fe2000000000e */
[----:B------:R-:W-:Y:S01]  /*1100*/  FFMA R8, R29, R7, R8 ;  /* 0x000000071d087223 */ /* 0x000fe20000000008 */
[----:B------:R-:W-:-:S04]  /*1110*/  FMUL R6, R21, R6 ;  /* 0x0000000615067220 */ /* 0x000fc80000400000 */
[-C--:B------:R-:W-:Y:S01]  /*1120*/  FFMA R14, R27, R6.reuse, R14 ;  /* 0x000000061b0e7223 */ /* 0x080fe2000000000e */
[----:B------:R-:W-:-:S07]  /*1130*/  FFMA R12, R23, R6, R8 ;  /* 0x00000006170c7223 */ /* 0x000fce0000000008 */
.L_x_15:
[----:B------:R-:W-:Y:S05]  /*1140*/  BSYNC.RECONVERGENT B1 ;  /* 0x0000000000017941 */ /* 0x000fea0003800200 */
.L_x_14:
[----:B------:R-:W-:Y:S05]  /*1150*/  @!P0 BRA `(.L_x_10) ;  /* 0x0000000400188947 */ /* 0x000fea0003800000 */
[----:B------:R-:W-:Y:S01]  /*1160*/  ISETP.NE.AND P0, PT, R24, 0x1, PT ;  /* 0x000000011800780c */ /* 0x000fe20003f05270 */
[----:B------:R-:W-:Y:S01]  /*1170*/  BSSY.RECONVERGENT B1, `(.L_x_16) ;  /* 0x000002d000017945 */ /* 0x000fe20003800200 */
[----:B------:R-:W-:-:S04]  /*1180*/  LOP3.LUT R6, R13, 0x1, RZ, 0xc0, !PT ;  /* 0x000000010d067812 */ /* 0x000fc800078ec0ff */
[----:B------:R-:W-:-:S07]  /*1190*/  ISETP.NE.U32.AND P1, PT, R6, 0x1, PT ;  /* 0x000000010600780c */ /* 0x000fce0003f25070 */
[----:B------:R-:W-:Y:S06]  /*11a0*/  @!P0 BRA `(.L_x_17) ;  /* 0x0000000000a48947 */ /* 0x000fec0003800000 */
[C---:B------:R-:W-:Y:S01]  /*11b0*/  IMAD.WIDE.U32 R20, R15.reuse, 0x8, R2 ;  /* 0x000000080f147825 */ /* 0x040fe200078e0002 */
[----:B------:R-:W0:Y:S01]  /*11c0*/  LDC.64 R6, c[0x0][0x390] ;  /* 0x0000e400ff067b82 */ /* 0x000e220000000a00 */
[----:B------:R-:W1:Y:S03]  /*11d0*/  LDCU.64 UR4, c[0x0][0x3a0] ;  /* 0x00007400ff0477ac */ /* 0x000e660008000a00 */
[----:B------:R-:W2:Y:S04]  /*11e0*/  LDG.E R9, desc[UR8][R20.64+0x4] ;  /* 0x0000040814097981 */ /* 0x000ea8000c1e1900 */
[----:B------:R-:W3:Y:S04]  /*11f0*/  LDG.E R19, desc[UR8][R20.64] ;  /* 0x0000000814137981 */ /* 0x000ee8000c1e1900 */
[----:B------:R-:W4:Y:S04]  /*1200*/  LDG.E R25, desc[UR8][R20.64+0xc] ;  /* 0x00000c0814197981 */ /* 0x000f28000c1e1900 */
[----:B------:R-:W4:Y:S01]  /*1210*/  LDG.E R23, desc[UR8][R20.64+0x8] ;  /* 0x0000080814177981 */ /* 0x000f22000c1e1900 */
[----:B0-----:R-:W-:-:S05]  /*1220*/  IMAD.WIDE.U32 R6, R15, 0x4, R6 ;  /* 0x000000040f067825 */ /* 0x001fca00078e0006 */
[----:B------:R-:W4:Y:S04]  /*1230*/  LDG.E R8, desc[UR8][R6.64] ;  /* 0x0000000806087981 */ /* 0x000f28000c1e1900 */
[----:B------:R0:W4:Y:S01]  /*1240*/  LDG.E R17, desc[UR8][R6.64+0x4] ;  /* 0x0000040806117981 */ /* 0x000122000c1e1900 */
[----:B------:R-:W-:Y:S01]  /*1250*/  IADD3 R15, PT, PT, R15, 0x2, RZ ;  /* 0x000000020f0f7810 */ /* 0x000fe20007ffe0ff */
[----:B--2--5:R-:W-:Y:S01]  /*1260*/  FADD R9, -R10, R9 ;  /* 0x000000090a097221 */ /* 0x024fe20000000100 */
[----:B---3--:R-:W-:-:S03]  /*1270*/  FADD R19, -R0, R19 ;  /* 0x0000001300137221 */ /* 0x008fc60000000100 */
[----:B------:R-:W-:Y:S01]  /*1280*/  FMUL R22, R9, R9 ;  /* 0x0000000909167220 */ /* 0x000fe20000400000 */
[----:B----4-:R-:W-:-:S03]  /*1290*/  FADD R16, -R10, R25 ;  /* 0x000000190a107221 */ /* 0x010fc60000000100 */
[----:B------:R-:W-:Y:S01]  /*12a0*/  FFMA R22, R19, R19, R22 ;  /* 0x0000001313167223 */ /* 0x000fe20000000016 */
[----:B------:R-:W-:Y:S01]  /*12b0*/  FADD R18, -R0, R23 ;  /* 0x0000001700127221 */ /* 0x000fe20000000100 */
[----:B------:R-:W-:Y:S02]  /*12c0*/  FMUL R21, R16, R16 ;  /* 0x0000001010157220 */ /* 0x000fe40000400000 */
[----:B-1----:R-:W-:Y:S02]  /*12d0*/  FADD R22, R22, UR5 ;  /* 0x0000000516167e21 */ /* 0x002fe40008000000 */
[----:B------:R-:W-:-:S03]  /*12e0*/  FFMA R21, R18, R18, R21 ;  /* 0x0000001212157223 */ /* 0x000fc60000000015 */
[----:B------:R-:W-:Y:S01]  /*12f0*/  FSETP.GEU.AND P0, PT, |R22|, 1.175494350822287508e-38, PT ;  /* 0x008000001600780b */ /* 0x000fe20003f0e200 */
[----:B------:R-:W-:Y:S01]  /*1300*/  FADD R21, R21, UR5 ;  /* 0x0000000515157e21 */ /* 0x000fe20008000000 */
[----:B------:R-:W-:-:S04]  /*1310*/  FMUL R8, R8, UR4 ;  /* 0x0000000408087c20 */ /* 0x000fc80008400000 */
[----:B------:R-:W-:-:S07]  /*1320*/  FSETP.GEU.AND P2, PT, |R21|, 1.175494350822287508e-38, PT ;  /* 0x008000001500780b */ /* 0x000fce0003f4e200 */
[----:B------:R-:W-:-:S04]  /*1330*/  @!P0 FMUL R22, R22, 16777216 ;  /* 0x4b80000016168820 */ /* 0x000fc80000400000 */
[----:B0-----:R-:W0:Y:S02]  /*1340*/  MUFU.RSQ R6, R22 ;  /* 0x0000001600067308 */ /* 0x001e240000001400 */
[----:B------:R-:W-:-:S06]  /*1350*/  @!P2 FMUL R21, R21, 16777216 ;  /* 0x4b8000001515a820 */ /* 0x000fcc0000400000 */
[----:B------:R-:W1:Y:S01]  /*1360*/  MUFU.RSQ R20, R21 ;  /* 0x0000001500147308 */ /* 0x000e620000001400 */
[----:B0-----:R-:W-:-:S04]  /*1370*/  @!P0 FMUL R6, R6, 4096 ;  /* 0x4580000006068820 */ /* 0x001fc80000400000 */
[----:B------:R-:W-:Y:S01]  /*1380*/  FMUL R7, R6, R6 ;  /* 0x0000000606077220 */ /* 0x000fe20000400000 */
[----:B-1----:R-:W-:-:S03]  /*1390*/  @!P2 FMUL R20, R20, 4096 ;  /* 0x458000001414a820 */ /* 0x002fc60000400000 */
[----:B------:R-:W-:Y:S01]  /*13a0*/  FMUL R7, R6, R7 ;  /* 0x0000000706077220 */ /* 0x000fe20000400000 */
[----:B------:R-:W-:Y:S01]  /*13b0*/  FMUL R6, R17, UR4 ;  /* 0x0000000411067c20 */ /* 0x000fe20008400000 */
[C---:B------:R-:W-:Y:S02]  /*13c0*/  FMUL R23, R20.reuse, R20 ;  /* 0x0000001414177220 */ /* 0x040fe40000400000 */
[----:B------:R-:W-:Y:S02]  /*13d0*/  FMUL R7, R7, R8 ;  /* 0x0000000807077220 */ /* 0x000fe40000400000 */
[----:B------:R-:W-:Y:S02]  /*13e0*/  FMUL R23, R20, R23 ;  /* 0x0000001714177220 */ /* 0x000fe40000400000 */
[-C--:B------:R-:W-:Y:S01]  /*13f0*/  FFMA R19, R19, R7.reuse, R14 ;  /* 0x0000000713137223 */ /* 0x080fe2000000000e */
[----:B------:R-:W-:Y:S01]  /*1400*/  FFMA R7, R9, R7, R12 ;  /* 0x0000000709077223 */ /* 0x000fe2000000000c */
[----:B------:R-:W-:-:S04]  /*1410*/  FMUL R6, R23, R6 ;  /* 0x0000000617067220 */ /* 0x000fc80000400000 */
[-C--:B------:R-:W-:Y:S01]  /*1420*/  FFMA R14, R18, R6.reuse, R19 ;  /* 0x00000006120e7223 */ /* 0x080fe20000000013 */
[----:B------:R-:W-:-:S07]  /*1430*/  FFMA R12, R16, R6, R7 ;  /* 0x00000006100c7223 */ /* 0x000fce0000000007 */
.L_x_17:
[----:B------:R-:W-:Y:S05]  /*1440*/  BSYNC.RECONVERGENT B1 ;  /* 0x0000000000017941 */ /* 0x000fea0003800200 */
.L_x_16:
[----:B------:R-:W-:Y:S05]  /*1450*/  @P1 BRA `(.L_x_10) ;  /* 0x0000000000581947 */ /* 0x000fea0003800000 */
[C---:B------:R-:W-:Y:S01]  /*1460*/  IMAD.WIDE.U32 R6, R15.reuse, 0x8, R2 ;  /* 0x000000080f067825 */ /* 0x040fe200078e0002 */
[----:B------:R-:W0:Y:S01]  /*1470*/  LDC.64 R8, c[0x0][0x390] ;  /* 0x0000e400ff087b82 */ /* 0x000e220000000a00 */
[----:B------:R-:W1:Y:S03]  /*1480*/  LDCU.64 UR4, c[0x0][0x3a0] ;  /* 0x00007400ff0477ac */ /* 0x000e660008000a00 */
[----:B------:R-:W2:Y:S04]  /*1490*/  LDG.E R19, desc[UR8][R6.64+0x4] ;  /* 0x0000040806137981 */ /* 0x000ea8000c1e1900 */
[----:B------:R-:W3:Y:S01]  /*14a0*/  LDG.E R17, desc[UR8][R6.64] ;  /* 0x0000000806117981 */ /* 0x000ee2000c1e1900 */
[----:B0-----:R-:W-:-:S06]  /*14b0*/  IMAD.WIDE.U32 R8, R15, 0x4, R8 ;  /* 0x000000040f087825 */ /* 0x001fcc00078e0008 */
[----:B------:R-:W4:Y:S01]  /*14c0*/  LDG.E R8, desc[UR8][R8.64] ;  /* 0x0000000808087981 */ /* 0x000f22000c1e1900 */
[----:B--2--5:R-:W-:Y:S01]  /*14d0*/  FADD R19, -R10, R19 ;  /* 0x000000130a137221 */ /* 0x024fe20000000100 */
[----:B---3--:R-:W-:-:S03]  /*14e0*/  FADD R17, -R0, R17 ;  /* 0x0000001100117221 */ /* 0x008fc60000000100 */
[----:B------:R-:W-:-:S04]  /*14f0*/  FMUL R16, R19, R19 ;  /* 0x0000001313107220 */ /* 0x000fc80000400000 */
[----:B------:R-:W-:-:S04]  /*1500*/  FFMA R16, R17, R17, R16 ;  /* 0x0000001111107223 */ /* 0x000fc80000000010 */
[----:B-1----:R-:W-:-:S05]  /*1510*/  FADD R16, R16, UR5 ;  /* 0x0000000510107e21 */ /* 0x002fca0008000000 */
[----:B------:R-:W-:Y:S01]  /*1520*/  FSETP.GEU.AND P0, PT, |R16|, 1.175494350822287508e-38, PT ;  /* 0x008000001000780b */ /* 0x000fe20003f0e200 */
[----:B----4-:R-:W-:-:S12]  /*1530*/  FMUL R8, R8, UR4 ;  /* 0x0000000408087c20 */ /* 0x010fd80008400000 */
[----:B------:R-:W-:-:S04]  /*1540*/  @!P0 FMUL R16, R16, 16777216 ;  /* 0x4b80000010108820 */ /* 0x000fc80000400000 */
[----:B------:R-:W0:Y:S02]  /*1550*/  MUFU.RSQ R6, R16 ;  /* 0x0000001000067308 */ /* 0x000e240000001400 */
[----:B0-----:R-:W-:-:S04]  /*1560*/  @!P0 FMUL R6, R6, 4096 ;  /* 0x4580000006068820 */ /* 0x001fc80000400000 */
[----:B------:R-:W-:-:S04]  /*1570*/  FMUL R7, R6, R6 ;  /* 0x0000000606077220 */ /* 0x000fc80000400000 */
[----:B------:R-:W-:-:S04]  /*1580*/  FMUL R7, R6, R7 ;  /* 0x0000000706077220 */ /* 0x000fc80000400000 */
[----:B------:R-:W-:-:S04]  /*1590*/  FMUL R7, R7, R8 ;  /* 0x0000000807077220 */ /* 0x000fc80000400000 */
[-C--:B------:R-:W-:Y:S01]  /*15a0*/  FFMA R14, R17, R7.reuse, R14 ;  /* 0x00000007110e7223 */ /* 0x080fe2000000000e */
[----:B------:R-:W-:-:S07]  /*15b0*/  FFMA R12, R19, R7, R12 ;  /* 0x00000007130c7223 */ /* 0x000fce000000000c */
.L_x_10:
[----:B------:R-:W-:Y:S05]  /*15c0*/  BSYNC.RECONVERGENT B0 ;  /* 0x0000000000007941 */ /* 0x000fea0003800200 */
.L_x_9:
[----:B------:R-:W-:Y:S01]  /*15d0*/  ISETP.GE.AND P0, PT, R13, UR10, PT ;  /* 0x0000000a0d007c0c */ /* 0x000fe2000bf06270 */
[----:B------:R-:W0:Y:S01]  /*15e0*/  LDCU.64 UR6, c[0x0][0x3a0] ;  /* 0x00007400ff0677ac */ /* 0x000e220008000a00 */
[----:B------:R-:W-:Y:S11]  /*15f0*/  BSSY.RECONVERGENT B0, `(.L_x_18) ;  /* 0x0000163000007945 */ /* 0x000ff60003800200 */
[----:B------:R-:W-:Y:S05]  /*1600*/  @P0 BRA `(.L_x_19) ;  /* 0x0000001400840947 */ /* 0x000fea0003800000 */
[----:B------:R-:W-:Y:S01]  /*1610*/  ISETP.NE.AND P0, PT, R11, R13, PT ;  /* 0x0000000d0b00720c */ /* 0x000fe20003f05270 */
[----:B------:R-:W-:-:S12]  /*1620*/  BSSY.RECONVERGENT B1, `(.L_x_20) ;  /* 0x0000018000017945 */ /* 0x000fd80003800200 */
[----:B------:R-:W-:Y:S05]  /*1630*/  @!P0 BRA `(.L_x_21) ;  /* 0x0000000000588947 */ /* 0x000fea0003800000 */
[C---:B------:R-:W-:Y:S01]  /*1640*/  IMAD.WIDE.U32 R6, R13.reuse, 0x8, R2 ;  /* 0x000000080d067825 */ /* 0x040fe200078e0002 */
[----:B------:R-:W1:Y:S01]  /*1650*/  LDC.64 R8, c[0x0][0x390] ;  /* 0x0000e400ff087b82 */ /* 0x000e620000000a00 */
[----:B------:R-:W2:Y:S03]  /*1660*/  LDCU.64 UR4, c[0x0][0x3a0] ;  /* 0x00007400ff0477ac */ /* 0x000ea60008000a00 */
[----:B------:R-:W3:Y:S04]  /*1670*/  LDG.E R17, desc[UR8][R6.64+0x4] ;  /* 0x0000040806117981 */ /* 0x000ee8000c1e1900 */
[----:B------:R-:W4:Y:S01]  /*1680*/  LDG.E R15, desc[UR8][R6.64] ;  /* 0x00000008060f7981 */ /* 0x000f22000c1e1900 */
[----:B-1----:R-:W-:-:S06]  /*1690*/  IMAD.WIDE.U32 R8, R13, 0x4, R8 ;  /* 0x000000040d087825 */ /* 0x002fcc00078e0008 */
[----:B------:R-:W2:Y:S01]  /*16a0*/  LDG.E R8, desc[UR8][R8.64] ;  /* 0x0000000808087981 */ /* 0x000ea2000c1e1900 */
[----:B---3-5:R-:W-:Y:S01]  /*16b0*/  FADD R17, -R10, R17 ;  /* 0x000000110a117221 */ /* 0x028fe20000000100 */
[----:B----4-:R-:W-:-:S03]  /*16c0*/  FADD R15, -R0, R15 ;  /* 0x0000000f000f7221 */ /* 0x010fc60000000100 */
[----:B------:R-:W-:-:S04]  /*16d0*/  FMUL R16, R17, R17 ;  /* 0x0000001111107220 */ /* 0x000fc80000400000 */
[----:B------:R-:W-:-:S04]  /*16e0*/  FFMA R16, R15, R15, R16 ;  /* 0x0000000f0f107223 */ /* 0x000fc80000000010 */
[----:B--2---:R-:W-:-:S05]  /*16f0*/  FADD R16, R16, UR5 ;  /* 0x0000000510107e21 */ /* 0x004fca0008000000 */
[----:B------:R-:W-:Y:S01]  /*1700*/  FSETP.GEU.AND P0, PT, |R16|, 1.175494350822287508e-38, PT ;  /* 0x008000001000780b */ /* 0x000fe20003f0e200 */
[----:B------:R-:W-:-:S12]  /*1710*/  FMUL R8, R8, UR4 ;  /* 0x0000000408087c20 */ /* 0x000fd80008400000 */
[----:B------:R-:W-:-:S04]  /*1720*/  @!P0 FMUL R16, R16, 16777216 ;  /* 0x4b80000010108820 */ /* 0x000fc80000400000 */
[----:B------:R-:W1:Y:S02]  /*1730*/  MUFU.RSQ R6, R16 ;  /* 0x0000001000067308 */ /* 0x000e640000001400 */
[----:B-1----:R-:W-:-:S04]  /*1740*/  @!P0 FMUL R6, R6, 4096 ;  /* 0x4580000006068820 */ /* 0x002fc80000400000 */
[----:B------:R-:W-:-:S04]  /*1750*/  FMUL R7, R6, R6 ;  /* 0x0000000606077220 */ /* 0x000fc80000400000 */
[----:B------:R-:W-:-:S04]  /*1760*/  FMUL R7, R6, R7 ;  /* 0x0000000706077220 */ /* 0x000fc80000400000 */
[----:B------:R-:W-:-:S04]  /*1770*/  FMUL R7, R7, R8 ;  /* 0x0000000807077220 */ /* 0x000fc80000400000 */
[-C--:B------:R-:W-:Y:S01]  /*1780*/  FFMA R14, R15, R7.reuse, R14 ;  /* 0x000000070f0e7223 */ /* 0x080fe2000000000e */
[----:B------:R-:W-:-:S07]  /*1790*/  FFMA R12, R17, R7, R12 ;  /* 0x00000007110c7223 */ /* 0x000fce000000000c */
.L_x_21:
[----:B0-----:R-:W-:Y:S05]  /*17a0*/  BSYNC.RECONVERGENT B1 ;  /* 0x0000000000017941 */ /* 0x001fea0003800200 */
.L_x_20:
[----:B------:R-:W-:-:S04]  /*17b0*/  IADD3 R13, PT, PT, R13, 0x1, RZ ;  /* 0x000000010d0d7810 */ /* 0x000fc80007ffe0ff */
[----:B------:R-:W-:-:S13]  /*17c0*/  ISETP.GE.AND P0, PT, R13, UR10, PT ;  /* 0x0000000a0d007c0c */ /* 0x000fda000bf06270 */
[----:B------:R-:W-:Y:S05]  /*17d0*/  @P0 BRA `(.L_x_19) ;  /* 0x0000001400100947 */ /* 0x000fea0003800000 */
[C---:B------:R-:W-:Y:S01]  /*17e0*/  IADD3 R6, PT, PT, R13.reuse, -UR10, RZ ;  /* 0x8000000a0d067c10 */ /* 0x040fe2000fffe0ff */
[----:B------:R-:W-:Y:S01]  /*17f0*/  BSSY.RECONVERGENT B1, `(.L_x_22) ;  /* 0x00000a7000017945 */ /* 0x000fe20003800200 */
[----:B------:R-:W-:Y:S02]  /*1800*/  IADD3 R15, PT, PT, -R13, UR10, RZ ;  /* 0x0000000a0d0f7c10 */ /* 0x000fe4000fffe1ff */
[----:B------:R-:W-:Y:S02]  /*1810*/  ISETP.GT.U32.AND P1, PT, R6, -0x8, PT ;  /* 0xfffffff80600780c */ /* 0x000fe40003f24070 */
[----:B------:R-:W-:-:S04]  /*1820*/  LOP3.LUT R22, R15, 0x7, RZ, 0xc0, !PT ;  /* 0x000000070f167812 */ /* 0x000fc800078ec0ff */
[----:B------:R-:W-:-:S07]  /*1830*/  ISETP.NE.AND P0, PT, R22, RZ, PT ;  /* 0x000000ff1600720c */ /* 0x000fce0003f05270 */
[----:B------:R-:W-:Y:S06]  /*1840*/  @P1 BRA `(.L_x_23) ;  /* 0x0000000800841947 */ /* 0x000fec0003800000 */
[----:B------:R-:W0:Y:S01]  /*1850*/  LDC.64 R8, c[0x0][0x390] ;  /* 0x0000e400ff087b82 */ /* 0x000e220000000a00 */
[----:B------:R-:W-:Y:S01]  /*1860*/  IMAD.WIDE.U32 R6, R13, 0x8, R2 ;  /* 0x000000080d067825 */ /* 0x000fe200078e0002 */
[----:B------:R-:W-:Y:S02]  /*1870*/  LOP3.LUT R16, R15, 0xfffffff8, RZ, 0xc0, !PT ;  /* 0xfffffff80f107812 */ /* 0x000fe400078ec0ff */
[----:B------:R-:W-:Y:S02]  /*1880*/  IADD3 R6, P1, PT, R6, 0x20, RZ ;  /* 0x0000002006067810 */ /* 0x000fe40007f3e0ff */
[----:B------:R-:W-:Y:S02]  /*1890*/  IADD3 R16, PT, PT, -R16, RZ, RZ ;  /* 0x000000ff10107210 */ /* 0x000fe40007ffe1ff */
[----:B------:R-:W-:Y:S01]  /*18a0*/  IADD3.X R7, PT, PT, RZ, R7, RZ, P1, !PT ;  /* 0x00000007ff077210 */ /* 0x000fe20000ffe4ff */
[----:B0-----:R-:W-:-:S03]  /*18b0*/  IMAD.WIDE.U32 R8, R13, 0x4, R8 ;  /* 0x000000040d087825 */ /* 0x001fc600078e0008 */
[----:B------:R-:W-:-:S04]  /*18c0*/  IADD3 R8, P2, PT, R8, 0x10, RZ ;  /* 0x0000001008087810 */ /* 0x000fc80007f5e0ff */
[----:B------:R-:W-:-:S09]  /*18d0*/  IADD3.X R9, PT, PT, RZ, R9, RZ, P2, !PT ;  /* 0x00000009ff097210 */ /* 0x000fd200017fe4ff */
.L_x_24:
        /* <DEDUP_REMOVED lines=111> */
[----:B------:R0:W4:Y:S02]  /*1fd0*/  LDG.E R12, desc[UR8][R8.64+0xc] ;  /* 0x00000c08080c7981 */ /* 0x000124000c1e1900 */
[-C--:B------:R-:W-:Y:S01]  /*1fe0*/  FFMA R18, R20, R29.reuse, R25 ;  /* 0x0000001d14127223 */ /* 0x080fe20000000019 */
[----:B------:R-:W-:Y:S01]  /*1ff0*/  FFMA R20, R27, R29, R24 ;  /* 0x0000001d1b147223 */ /* 0x000fe20000000018 */
[----:B------:R-:W-:Y:S01]  /*2000*/  FADD R23, -R0, R23 ;  /* 0x0000001700177221 */ /* 0x000fe20000000100 */
[----:B------:R-:W-:-:S02]  /*2010*/  IADD3 R16, PT, PT, R16, 0x8, RZ ;  /* 0x0000000810107810 */ /* 0x000fc40007ffe0ff */
[----:B0-----:R-:W-:Y:S02]  /*2020*/  IADD3 R8, P3, PT, R8, 0x20, RZ ;  /* 0x0000002008087810 */ /* 0x001fe40007f7e0ff */
[----:B------:R-:W-:Y:S02]  /*2030*/  IADD3 R13, PT, PT, R13, 0x8, RZ ;  /* 0x000000080d0d7810 */ /* 0x000fe40007ffe0ff */
        /* <DEDUP_REMOVED lines=34> */
.L_x_23:
[----:B------:R-:W-:Y:S05]  /*2260*/  BSYNC.RECONVERGENT B1 ;  /* 0x0000000000017941 */ /* 0x000fea0003800200 */
.L_x_22:
        /* <DEDUP_REMOVED lines=83> */
.L_x_26:
[----:B------:R-:W-:Y:S05]  /*27a0*/  BSYNC.RECONVERGENT B1 ;  /* 0x0000000000017941 */ /* 0x000fea0003800200 */
.L_x_25:
        /* <DEDUP_REMOVED lines=27> */
[----:B0-----:R-:W-:Y:S01]  /*2960*/  FADD R20, R18, UR5 ;  /* 0x0000000512147e21 */ /* 0x001fe20008000000 */
[----:B------:R-:W-:-:S04]  /*2970*/  FMUL R6, R6, UR4 ;  /* 0x0000000406067c20 */ /* 0x000fc80008400000 */
[----:B------:R-:W-:Y:S01]  /*2980*/  FSETP.GEU.AND P2, PT, |R20|, 1.175494350822287508e-38, PT ;  /* 0x008000001400780b */ /* 0x000fe20003f4e200 */
[----:B------:R-:W-:-:S06]  /*2990*/  FMUL R9, R9, UR4 ;  /* 0x0000000409097c20 */ /* 0x000fcc0008400000 */
[----:B------:R-:W-:-:S04]  /*29a0*/  @!P0 FMUL R16, R16, 16777216 ;  /* 0x4b80000010108820 */ /* 0x000fc80000400000 */
[----:B------:R-:W0:Y:S02]  /*29b0*/  MUFU.RSQ R18, R16 ;  /* 0x0000001000127308 */ /* 0x000e240000001400 */
[----:B------:R-:W-:-:S06]  /*29c0*/  @!P2 FMUL R20, R20, 16777216 ;  /* 0x4b8000001414a820 */ /* 0x000fcc0000400000 */
[----:B------:R-:W1:Y:S01]  /*29d0*/  MUFU.RSQ R21, R20 ;  /* 0x0000001400157308 */ /* 0x000e620000001400 */
[----:B0-----:R-:W-:-:S04]  /*29e0*/  @!P0 FMUL R18, R18, 4096 ;  /* 0x4580000012128820 */ /* 0x001fc80000400000 */
[----:B------:R-:W-:Y:S01]  /*29f0*/  FMUL R19, R18, R18 ;  /* 0x0000001212137220 */ /* 0x000fe20000400000 */
[----:B-1----:R-:W-:-:S03]  /*2a00*/  @!P2 FMUL R21, R21, 4096 ;  /* 0x458000001515a820 */ /* 0x002fc60000400000 */
[----:B------:R-:W-:Y:S01]  /*2a10*/  FMUL R19, R18, R19 ;  /* 0x0000001312137220 */ /* 0x000fe20000400000 */
[----:B------:R-:W-:-:S03]  /*2a20*/  FMUL R22, R21, R21 ;  /* 0x0000001515167220 */ /* 0x000fc60000400000 */
[----:B------:R-:W-:Y:S01]  /*2a30*/  FMUL R6, R19, R6 ;  /* 0x0000000613067220 */ /* 0x000fe20000400000 */
[----:B------:R-:W-:-:S03]  /*2a40*/  FMUL R22, R21, R22 ;  /* 0x0000001615167220 */ /* 0x000fc60000400000 */
[-C--:B------:R-:W-:Y:S01]  /*2a50*/  FFMA R14, R17, R6.reuse, R14 ;  /* 0x00000006110e7223 */ /* 0x080fe2000000000e */
[----:B------:R-:W-:Y:S01]  /*2a60*/  FFMA R7, R7, R6, R12 ;  /* 0x0000000607077223 */ /* 0x000fe2000000000c */
[----:B------:R-:W-:-:S04]  /*2a70*/  FMUL R9, R22, R9 ;  /* 0x0000000916097220 */ /* 0x000fc80000400000 */
[-C--:B------:R-:W-:Y:S01]  /*2a80*/  FFMA R14, R15, R9.reuse, R14 ;  /* 0x000000090f0e7223 */ /* 0x080fe2000000000e */
[----:B------:R-:W-:-:S07]  /*2a90*/  FFMA R12, R8, R9, R7 ;  /* 0x00000009080c7223 */ /* 0x000fce0000000007 */
.L_x_28:
[----:B------:R-:W-:Y:S05]  /*2aa0*/  BSYNC.RECONVERGENT B1 ;  /* 0x0000000000017941 */ /* 0x000fea0003800200 */
.L_x_27:
        /* <DEDUP_REMOVED lines=23> */
.L_x_19:
[----:B0-----:R-:W-:Y:S05]  /*2c20*/  BSYNC.RECONVERGENT B0 ;  /* 0x0000000000007941 */ /* 0x001fea0003800200 */
.L_x_18:
[----:B------:R-:W0:Y:S01]  /*2c30*/  LDC.64 R2, c[0x0][0x388] ;  /* 0x0000e200ff027b82 */ /* 0x000e220000000a00 */
[----:B------:R-:W1:Y:S01]  /*2c40*/  LDCU UR4, c[0x0][0x39c] ;  /* 0x00007380ff0477ac */ /* 0x000e620008000800 */
[----:B0-----:R-:W-:-:S05]  /*2c50*/  IMAD.WIDE R2, R11, 0x8, R2 ;  /* 0x000000080b027825 */ /* 0x001fca00078e0202 */
[----:B------:R-:W1:Y:S04]  /*2c60*/  LDG.E R7, desc[UR8][R2.64] ;  /* 0x0000000802077981 */ /* 0x000e68000c1e1900 */
[----:B------:R-:W2:Y:S01]  /*2c70*/  LDG.E R9, desc[UR8][R2.64+0x4] ;  /* 0x0000040802097981 */ /* 0x000ea2000c1e1900 */
[----:B-1----:R-:W-:Y:S01]  /*2c80*/  FFMA R7, R14, UR4, R7 ;  /* 0x000000040e077c23 */ /* 0x002fe20008000007 */
[----:B--2---:R-:W-:-:S04]  /*2c90*/  FFMA R9, R12, UR4, R9 ;  /* 0x000000040c097c23 */ /* 0x004fc80008000009 */
[----:B------:R-:W-:Y:S04]  /*2ca0*/  STG.E desc[UR8][R2.64], R7 ;  /* 0x0000000702007986 */ /* 0x000fe8000c101908 */
[----:B------:R-:W-:Y:S04]  /*2cb0*/  STG.E desc[UR8][R2.64+0x4], R9 ;  /* 0x0000040902007986 */ /* 0x000fe8000c101908 */
[----:B-----5:R-:W2:Y:S04]  /*2cc0*/  LDG.E R0, desc[UR8][R4.64] ;  /* 0x0000000804007981 */ /* 0x020ea8000c1e1900 */
[----:B------:R-:W3:Y:S01]  /*2cd0*/  LDG.E R6, desc[UR8][R4.64+0x4] ;  /* 0x0000040804067981 */ /* 0x000ee2000c1e1900 */
[----:B--2---:R-:W-:Y:S01]  /*2ce0*/  FFMA R11, R7, UR4, R0 ;  /* 0x00000004070b7c23 */ /* 0x004fe20008000000 */
[----:B---3--:R-:W-:-:S04]  /*2cf0*/  FFMA R13, R9, UR4, R6 ;  /* 0x00000004090d7c23 */ /* 0x008fc80008000006 */
[----:B------:R-:W-:Y:S04]  /*2d00*/  STG.E desc[UR8][R4.64], R11 ;  /* 0x0000000b04007986 */ /* 0x000fe8000c101908 */
[----:B------:R-:W-:Y:S01]  /*2d10*/  STG.E desc[UR8][R4.64+0x4], R13 ;  /* 0x0000040d04007986 */ /* 0x000fe2000c101908 */
[----:B------:R-:W-:Y:S05]  /*2d20*/  EXIT ;  /* 0x000000000000794d */ /* 0x000fea0003800000 */
.L_x_29:
        /* <DEDUP_REMOVED lines=13> */
.L_x_67:


//--------------------- .text._Z15spmv_csr_kernelPKiS0_PKfS2_Pfi --------------------------
	.section	.text._Z15spmv_csr_kernelPKiS0_PKfS2_Pfi,"ax",@progbits
	.align	128
        .global         _Z15spmv_csr_kernelPKiS0_PKfS2_Pfi
        .type           _Z15spmv_csr_kernelPKiS0_PKfS2_Pfi,@function
        .size           _Z15spmv_csr_kernelPKiS0_PKfS2_Pfi,(.L_x_68 - _Z15spmv_csr_kernelPKiS0_PKfS2_Pfi)
        .other          _Z15spmv_csr_kernelPKiS0_PKfS2_Pfi,@"STO_CUDA_ENTRY STV_DEFAULT"
_Z15spmv_csr_kernelPKiS0_PKfS2_Pfi:
.text._Z15spmv_csr_kernelPKiS0_PKfS2_Pfi:
        /* <DEDUP_REMOVED lines=10> */
[----:B0-----:R-:W-:-:S05]  /*00a0*/  IMAD.WIDE R2, R0, 0x4, R2 ;  /* 0x0000000400027825 */ /* 0x001fca00078e0202 */
[----:B-1----:R-:W2:Y:S04]  /*00b0*/  LDG.E R4, desc[UR4][R2.64] ;  /* 0x0000000402047981 */ /* 0x002ea8000c1e1900 */
[----:B------:R-:W2:Y:S01]  /*00c0*/  LDG.E R5, desc[UR4][R2.64+0x4] ;  /* 0x0000040402057981 */ /* 0x000ea2000c1e1900 */
[----:B------:R-:W-:Y:S01]  /*00d0*/  BSSY.RECONVERGENT B0, `(.L_x_30) ;  /* 0x00000d5000007945 */ /* 0x000fe20003800200 */
[----:B------:R-:W-:Y:S01]  /*00e0*/  HFMA2 R6, -RZ, RZ, 0, 0 ;  /* 0x00000000ff067431 */ /* 0x000fe200000001ff */
[----:B--2---:R-:W-:-:S13]  /*00f0*/  ISETP.GE.AND P0, PT, R4, R5, PT ;  /* 0x000000050400720c */ /* 0x004fda0003f06270 */
[----:B------:R-:W-:Y:S05]  /*0100*/  @P0 BRA `(.L_x_31) ;  /* 0x0000000c00440947 */ /* 0x000fea0003800000 */
[----:B------:R-:W-:Y:S01]  /*0110*/  MOV R3, R4 ;  /* 0x0000000400037202 */ /* 0x000fe20000000f00 */
[----:B------:R-:W-:Y:S01]  /*0120*/  BSSY.RECONVERGENT B1, `(.L_x_32) ;  /* 0x0000069000017945 */ /* 0x000fe20003800200 */
[----:B------:R-:W-:Y:S02]  /*0130*/  MOV R6, RZ ;  /* 0x000000ff00067202 */ /* 0x000fe40000000f00 */
[----:B------:R-:W-:-:S04]  /*0140*/  VIADDMNMX R2, R3, 0x1, R5, !PT ;  /* 0x0000000103027846 */ /* 0x000fc80007800105 */
[CC--:B------:R-:W-:Y:S02]  /*0150*/  IADD3 R4, PT, PT, -R3.reuse, R2.reuse, RZ ;  /* 0x0000000203047210 */ /* 0x0c0fe40007ffe1ff */
[----:B------:R-:W-:Y:S02]  /*0160*/  IADD3 R2, PT, PT, R3, -R2, RZ ;  /* 0x8000000203027210 */ /* 0x000fe40007ffe0ff */
[----:B------:R-:W-:Y:S02]  /*0170*/  LOP3.LUT R5, R4, 0xf, RZ, 0xc0, !PT ;  /* 0x0000000f04057812 */ /* 0x000fe400078ec0ff */
[----:B------:R-:W-:Y:S02]  /*0180*/  ISETP.GT.U32.AND P1, PT, R2, -0x10, PT ;  /* 0xfffffff00200780c */ /* 0x000fe40003f24070 */
[----:B------:R-:W-:-:S11]  /*0190*/  ISETP.NE.AND P0, PT, R5, RZ, PT ;  /* 0x000000ff0500720c */ /* 0x000fd60003f05270 */
[----:B------:R-:W-:Y:S05]  /*01a0*/  @P1 BRA `(.L_x_33) ;  /* 0x0000000400801947 */ /* 0x000fea0003800000 */
[----:B------:R-:W0:Y:S01]  /*01b0*/  LDC.64 R12, c[0x0][0x390] ;  /* 0x0000e400ff0c7b82 */ /* 0x000e220000000a00 */
[----:B------:R-:W-:Y:S02]  /*01c0*/  LOP3.LUT R2, R4, 0xfffffff0, RZ, 0xc0, !PT ;  /* 0xfffffff004027812 */ /* 0x000fe400078ec0ff */
[----:B------:R-:W-:Y:S02]  /*01d0*/  MOV R6, RZ ;  /* 0x000000ff00067202 */ /* 0x000fe40000000f00 */
[----:B------:R-:W-:-:S03]  /*01e0*/  IADD3 R2, PT, PT, -R2, RZ, RZ ;  /* 0x000000ff02027210 */ /* 0x000fc60007ffe1ff */
[----:B------:R-:W1:Y:S01]  /*01f0*/  LDC.64 R14, c[0x0][0x388] ;  /* 0x0000e200ff0e7b82 */ /* 0x000e620000000a00 */
[----:B0-----:R-:W-:-:S04]  /*0200*/  IADD3 R12, P1, PT, R12, 0x20, RZ ;  /* 0x000000200c0c7810 */ /* 0x001fc80007f3e0ff */
[----:B------:R-:W-:Y:S02]  /*0210*/  IADD3.X R13, PT, PT, RZ, R13, RZ, P1, !PT ;  /* 0x0000000dff0d7210 */ /* 0x000fe40000ffe4ff */
[----:B-1----:R-:W-:-:S04]  /*0220*/  IADD3 R14, P2, PT, R14, 0x20, RZ ;  /* 0x000000200e0e7810 */ /* 0x002fc80007f5e0ff */
[----:B------:R-:W-:-:S09]  /*0230*/  IADD3.X R15, PT, PT, RZ, R15, RZ, P2, !PT ;  /* 0x0000000fff0f7210 */ /* 0x000fd200017fe4ff */
.L_x_34:
[C---:B------:R-:W-:Y:S01]  /*0240*/  IMAD.WIDE R20, R3.reuse, 0x4, R14 ;  /* 0x0000000403147825 */ /* 0x040fe200078e020e */
[----:B------:R-:W0:Y:S04]  /*0250*/  LDC.64 R16, c[0x0][0x398] ;  /* 0x0000e600ff107b82 */ /* 0x000e280000000a00 */
[----:B------:R-:W0:Y:S04]  /*0260*/  LDG.E R11, desc[UR4][R20.64+-0x20] ;  /* 0xffffe004140b7981 */ /* 0x000e28000c1e1900 */
[----:B------:R-:W2:Y:S04]  /*0270*/  LDG.E R23, desc[UR4][R20.64+-0x1c] ;  /* 0xffffe40414177981 */ /* 0x000ea8000c1e1900 */
[----:B------:R-:W3:Y:S01]  /*0280*/  LDG.E R9, desc[UR4][R20.64+-0x18] ;  /* 0xffffe80414097981 */ /* 0x000ee2000c1e1900 */
[----:B------:R-:W-:-:S03]  /*0290*/  IMAD.WIDE R26, R3, 0x4, R12 ;  /* 0x00000004031a7825 */ /* 0x000fc600078e020c */
[----:B------:R-:W4:Y:S04]  /*02a0*/  LDG.E R25, desc[UR4][R20.64+-0x14] ;  /* 0xffffec0414197981 */ /* 0x000f28000c1e1900 */
[----:B------:R-:W5:Y:S04]  /*02b0*/  LDG.E R19, desc[UR4][R26.64+-0x20] ;  /* 0xffffe0041a137981 */ /* 0x000f68000c1e1900 */
[----:B------:R-:W5:Y:S04]  /*02c0*/  LDG.E R18, desc[UR4][R26.64+-0x1c] ;  /* 0xffffe4041a127981 */ /* 0x000f68000c1e1900 */
[----:B------:R-:W5:Y:S01]  /*02d0*/  LDG.E R29, desc[UR4][R20.64+-0x10] ;  /* 0xfffff004141d7981 */ /* 0x000f62000c1e1900 */
[----:B0-----:R-:W-:-:S06]  /*02e0*/  IMAD.WIDE R10, R11, 0x4, R16 ;  /* 0x000000040b0a7825 */ /* 0x001fcc00078e0210 */
[----:B------:R-:W5:Y:S01]  /*02f0*/  LDG.E R10, desc[UR4][R10.64] ;  /* 0x000000040a0a7981 */ /* 0x000f62000c1e1900 */
[----:B--2---:R-:W-:-:S05]  /*0300*/  IMAD.WIDE R22, R23, 0x4, R16 ;  /* 0x0000000417167825 */ /* 0x004fca00078e0210 */
[----:B------:R-:W2:Y:S01]  /*0310*/  LDG.E R7, desc[UR4][R22.64] ;  /* 0x0000000416077981 */ /* 0x000ea2000c1e1900 */
[----:B---3--:R-:W-:-:S03]  /*0320*/  IMAD.WIDE R8, R9, 0x4, R16 ;  /* 0x0000000409087825 */ /* 0x008fc600078e0210 */
[----:B------:R-:W3:Y:S01]  /*0330*/  LDG.E R11, desc[UR4][R26.64+-0x18] ;  /* 0xffffe8041a0b7981 */ /* 0x000ee2000c1e1900 */
[----:B----4-:R-:W-:-:S03]  /*0340*/  IMAD.WIDE R24, R25, 0x4, R16 ;  /* 0x0000000419187825 */ /* 0x010fc600078e0210 */
[----:B------:R-:W3:Y:S04]  /*0350*/  LDG.E R8, desc[UR4][R8.64] ;  /* 0x0000000408087981 */ /* 0x000ee8000c1e1900 */
[----:B------:R-:W4:Y:S04]  /*0360*/  LDG.E R23, desc[UR4][R20.64+-0xc] ;  /* 0xfffff40414177981 */ /* 0x000f28000c1e1900 */
[----:B------:R-:W4:Y:S01]  /*0370*/  LDG.E R9, desc[UR4][R20.64+-0x8] ;  /* 0xfffff80414097981 */ /* 0x000f22000c1e1900 */
[----:B-----5:R-:W-:-:S03]  /*0380*/  FFMA R28, R19, R10, R6 ;  /* 0x0000000a131c7223 */ /* 0x020fc60000000006 */
[----:B------:R-:W5:Y:S04]  /*0390*/  LDG.E R6, desc[UR4][R24.64] ;  /* 0x0000000418067981 */ /* 0x000f68000c1e1900 */
[----:B------:R-:W5:Y:S01]  /*03a0*/  LDG.E R19, desc[UR4][R26.64+-0x14] ;  /* 0xffffec041a137981 */ /* 0x000f62000c1e1900 */
[----:B--2---:R-:W-:Y:S01]  /*03b0*/  FFMA R22, R18, R7, R28 ;  /* 0x0000000712167223 */ /* 0x004fe2000000001c */
[----:B------:R-:W-:Y:S02]  /*03c0*/  IMAD.WIDE R28, R29, 0x4, R16 ;  /* 0x000000041d1c7825 */ /* 0x000fe400078e0210 */
[----:B------:R-:W2:Y:S04]  /*03d0*/  LDG.E R10, desc[UR4][R20.64+-0x4] ;  /* 0xfffffc04140a7981 */ /* 0x000ea8000c1e1900 */
[----:B------:R-:W2:Y:S04]  /*03e0*/  LDG.E R29, desc[UR4][R28.64] ;  /* 0x000000041c1d7981 */ /* 0x000ea8000c1e1900 */
[----:B------:R-:W2:Y:S04]  /*03f0*/  LDG.E R18, desc[UR4][R26.64+-0x10] ;  /* 0xfffff0041a127981 */ /* 0x000ea8000c1e1900 */
[----:B------:R-:W2:Y:S01]  /*0400*/  LDG.E R7, desc[UR4][R20.64] ;  /* 0x0000000414077981 */ /* 0x000ea2000c1e1900 */
[----:B---3--:R-:W-:Y:S01]  /*0410*/  FFMA R8, R11, R8, R22 ;  /* 0x000000080b087223 */ /* 0x008fe20000000016 */
[----:B----4-:R-:W-:-:S02]  /*0420*/  IMAD.WIDE R22, R23, 0x4, R16 ;  /* 0x0000000417167825 */ /* 0x010fc400078e0210 */
[----:B------:R-:W3:Y:S04]  /*0430*/  LDG.E R11, desc[UR4][R20.64+0x4] ;  /* 0x00000404140b7981 */ /* 0x000ee8000c1e1900 */
[----:B------:R-:W4:Y:S04]  /*0440*/  LDG.E R23, desc[UR4][R22.64] ;  /* 0x0000000416177981 */ /* 0x000f28000c1e1900 */
[----:B------:R-:W4:Y:S04]  /*0450*/  LDG.E R25, desc[UR4][R26.64+-0xc] ;  /* 0xfffff4041a197981 */ /* 0x000f28000c1e1900 */
[----:B------:R-:W4:Y:S04]  /*0460*/  LDG.E R28, desc[UR4][R26.64+-0x8] ;  /* 0xfffff8041a1c7981 */ /* 0x000f28000c1e1900 */
[----:B------:R-:W4:Y:S04]  /*0470*/  LDG.E R22, desc[UR4][R20.64+0x8] ;  /* 0x0000080414167981 */ /* 0x000f28000c1e1900 */
[----:B------:R-:W4:Y:S01]  /*0480*/  LDG.E R24, desc[UR4][R26.64+0x4] ;  /* 0x000004041a187981 */ /* 0x000f22000c1e1900 */
[----:B-----5:R-:W-:Y:S01]  /*0490*/  FFMA R6, R19, R6, R8 ;  /* 0x0000000613067223 */ /* 0x020fe20000000008 */
[----:B------:R-:W-:-:S05]  /*04a0*/  IMAD.WIDE R8, R9, 0x4, R16 ;  /* 0x0000000409087825 */ /* 0x000fca00078e0210 */
[----:B------:R0:W5:Y:S01]  /*04b0*/  LDG.E R19, desc[UR4][R8.64] ;  /* 0x0000000408137981 */ /* 0x000162000c1e1900 */
[----:B--2---:R-:W-:-:S03]  /*04c0*/  FFMA R18, R18, R29, R6 ;  /* 0x0000001d12127223 */ /* 0x004fc60000000006 */
[----:B------:R-:W2:Y:S01]  /*04d0*/  LDG.E R29, desc[UR4][R20.64+0x1c] ;  /* 0x00001c04141d7981 */ /* 0x000ea2000c1e1900 */
[----:B0-----:R-:W-:-:S04]  /*04e0*/  IMAD.WIDE R8, R10, 0x4, R16 ;  /* 0x000000040a087825 */ /* 0x001fc800078e0210 */
[--C-:B------:R-:W-:Y:S02]  /*04f0*/  IMAD.WIDE R6, R7, 0x4, R16.reuse ;  /* 0x0000000407067825 */ /* 0x100fe400078e0210 */
[----:B------:R-:W2:Y:S02]  /*0500*/  LDG.E R8, desc[UR4][R8.64] ;  /* 0x0000000408087981 */ /* 0x000ea4000c1e1900 */
[----:B---3--:R-:W-:Y:S02]  /*0510*/  IMAD.WIDE R10, R11, 0x4, R16 ;  /* 0x000000040b0a7825 */ /* 0x008fe400078e0210 */
[----:B------:R-:W3:Y:S02]  /*0520*/  LDG.E R6, desc[UR4][R6.64] ;  /* 0x0000000406067981 */ /* 0x000ee4000c1e1900 */
[----:B----4-:R-:W-:Y:S02]  /*0530*/  FFMA R23, R25, R23, R18 ;  /* 0x0000001719177223 */ /* 0x010fe40000000012 */
[----:B------:R-:W4:Y:S04]  /*0540*/  LDG.E R10, desc[UR4][R10.64] ;  /* 0x000000040a0a7981 */ /* 0x000f28000c1e1900 */
[----:B------:R-:W2:Y:S04]  /*0550*/  LDG.E R9, desc[UR4][R26.64+-0x4] ;  /* 0xfffffc041a097981 */ /* 0x000ea8000c1e1900 */
[----:B------:R-:W3:Y:S04]  /*0560*/  LDG.E R7, desc[UR4][R26.64] ;  /* 0x000000041a077981 */ /* 0x000ee8000c1e1900 */
[----:B------:R-:W4:Y:S04]  /*0570*/  LDG.E R18, desc[UR4][R20.64+0xc] ;  /* 0x00000c0414127981 */ /* 0x000f28000c1e1900 */
[----:B------:R-:W4:Y:S04]  /*0580*/  LDG.E R25, desc[UR4][R20.64+0x14] ;  /* 0x0000140414197981 */ /* 0x000f28000c1e1900 */
[----:B------:R-:W4:Y:S01]  /*0590*/  LDG.E R11, desc[UR4][R26.64+0x18] ;  /* 0x000018041a0b7981 */ /* 0x000f22000c1e1900 */
[----:B-----5:R-:W-:-:S03]  /*05a0*/  FFMA R28, R28, R19, R23 ;  /* 0x000000131c1c7223 */ /* 0x020fc60000000017 */
[----:B------:R-:W5:Y:S04]  /*05b0*/  LDG.E R23, desc[UR4][R20.64+0x10] ;  /* 0x0000100414177981 */ /* 0x000f68000c1e1900 */
[----:B------:R0:W5:Y:S02]  /*05c0*/  LDG.E R19, desc[UR4][R20.64+0x18] ;  /* 0x0000180414137981 */ /* 0x000164000c1e1900 */
[----:B0-----:R-:W-:-:S04]  /*05d0*/  IMAD.WIDE R20, R22, 0x4, R16 ;  /* 0x0000000416147825 */ /* 0x001fc800078e0210 */
[----:B--2---:R-:W-:Y:S02]  /*05e0*/  FFMA R8, R9, R8, R28 ;  /* 0x0000000809087223 */ /* 0x004fe4000000001c */
[----:B------:R-:W2:Y:S02]  /*05f0*/  LDG.E R9, desc[UR4][R26.64+0x10] ;  /* 0x000010041a097981 */ /* 0x000ea4000c1e1900 */
[----:B---3--:R-:W-:Y:S02]  /*0600*/  FFMA R7, R7, R6, R8 ;  /* 0x0000000607077223 */ /* 0x008fe40000000008 */
[----:B------:R-:W3:Y:S02]  /*0610*/  LDG.E R8, desc[UR4][R26.64+0xc] ;  /* 0x00000c041a087981 */ /* 0x000ee4000c1e1900 */
[----:B----4-:R-:W-:Y:S02]  /*0620*/  FFMA R6, R24, R10, R7 ;  /* 0x0000000a18067223 */ /* 0x010fe40000000007 */
[----:B------:R-:W4:Y:S04]  /*0630*/  LDG.E R7, desc[UR4][R26.64+0x8] ;  /* 0x000008041a077981 */ /* 0x000f28000c1e1900 */
[----:B------:R-:W2:Y:S04]  /*0640*/  LDG.E R10, desc[UR4][R26.64+0x14] ;  /* 0x000014041a0a7981 */ /* 0x000ea8000c1e1900 */
[----:B------:R-:W2:Y:S01]  /*0650*/  LDG.E R26, desc[UR4][R26.64+0x1c] ;  /* 0x00001c041a1a7981 */ /* 0x000ea2000c1e1900 */
[----:B------:R-:W-:-:S06]  /*0660*/  IMAD.WIDE R24, R25, 0x4, R16 ;  /* 0x0000000419187825 */ /* 0x000fcc00078e0210 */
[----:B------:R-:W2:Y:S04]  /*0670*/  LDG.E R25, desc[UR4][R24.64] ;  /* 0x0000000418197981 */ /* 0x000ea8000c1e1900 */
[----:B------:R0:W4:Y:S02]  /*0680*/  LDG.E R27, desc[UR4][R20.64] ;  /* 0x00000004141b7981 */ /* 0x000124000c1e1900 */
[----:B0-----:R-:W-:-:S06]  /*0690*/  IMAD.WIDE R20, R18, 0x4, R16 ;  /* 0x0000000412147825 */ /* 0x001fcc00078e0210 */
[----:B------:R-:W3:Y:S01]  /*06a0*/  LDG.E R21, desc[UR4][R20.64] ;  /* 0x0000000414157981 */ /* 0x000ee2000c1e1900 */
[----:B-----5:R-:W-:-:S04]  /*06b0*/  IMAD.WIDE R22, R23, 0x4, R16 ;  /* 0x0000000417167825 */ /* 0x020fc800078e0210 */
[--C-:B------:R-:W-:Y:S02]  /*06c0*/  IMAD.WIDE R18, R19, 0x4, R16.reuse ;  /* 0x0000000413127825 */ /* 0x100fe400078e0210 */
[----:B------:R-:W2:Y:S02]  /*06d0*/  LDG.E R22, desc[UR4][R22.64] ;  /* 0x0000000416167981 */ /* 0x000ea4000c1e1900 */
[----:B------:R-:W-:Y:S02]  /*06e0*/  IMAD.WIDE R16, R29, 0x4, R16 ;  /* 0x000000041d107825 */ /* 0x000fe400078e0210 */
[----:B------:R-:W5:Y:S04]  /*06f0*/  LDG.E R18, desc[UR4][R18.64] ;  /* 0x0000000412127981 */ /* 0x000f68000c1e1900 */
[----:B------:R-:W5:Y:S01]  /*0700*/  LDG.E R16, desc[UR4][R16.64] ;  /* 0x0000000410107981 */ /* 0x000f62000c1e1900 */
[----:B------:R-:W-:-:S04]  /*0710*/  IADD3 R2, PT, PT, R2, 0x10, RZ ;  /* 0x0000001002027810 */ /* 0x000fc80007ffe0ff */
[----:B------:R-:W-:Y:S02]  /*0720*/  ISETP.NE.AND P1, PT, R2, RZ, PT ;  /* 0x000000ff0200720c */ /* 0x000fe40003f25270 */
[----:B------:R-:W-:Y:S01]  /*0730*/  IADD3 R3, PT, PT, R3, 0x10, RZ ;  /* 0x0000001003037810 */ /* 0x000fe20007ffe0ff */
[----:B----4-:R-:W-:-:S04]  /*0740*/  FFMA R7, R7, R27, R6 ;  /* 0x0000001b07077223 */ /* 0x010fc80000000006 */
[----:B---3--:R-:W-:-:S04]  /*0750*/  FFMA R8, R8, R21, R7 ;  /* 0x0000001508087223 */ /* 0x008fc80000000007 */
[----:B--2---:R-:W-:-:S04]  /*0760*/  FFMA R9, R9, R22, R8 ;  /* 0x0000001609097223 */ /* 0x004fc80000000008 */
[----:B------:R-:W-:-:S04]  /*0770*/  FFMA R10, R10, R25, R9 ;  /* 0x000000190a0a7223 */ /* 0x000fc80000000009 */
[----:B-----5:R-:W-:-:S04]  /*0780*/  FFMA R11, R11, R18, R10 ;  /* 0x000000120b0b7223 */ /* 0x020fc8000000000a */
[----:B------:R-:W-:Y:S01]  /*0790*/  FFMA R6, R26, R16, R11 ;  /* 0x000000101a067223 */ /* 0x000fe2000000000b */
[----:B------:R-:W-:Y:S06]  /*07a0*/  @P1 BRA `(.L_x_34) ;  /* 0xfffffff800a41947 */ /* 0x000fec000383ffff */
.L_x_33:
[----:B------:R-:W-:Y:S05]  /*07b0*/  BSYNC.RECONVERGENT B1 ;  /* 0x0000000000017941 */ /* 0x000fea0003800200 */
.L_x_32:
[----:B------:R-:W-:Y:S05]  /*07c0*/  @!P0 BRA `(.L_x_31) ;  /* 0x0000000400948947 */ /* 0x000fea0003800000 */
[----:B------:R-:W-:Y:S01]  /*07d0*/  ISETP.GE.U32.AND P0, PT, R5, 0x8, PT ;  /* 0x000000080500780c */ /* 0x000fe20003f06070 */
[----:B------:R-:W-:Y:S01]  /*07e0*/  BSSY.RECONVERGENT B1, `(.L_x_35) ;  /* 0x0000032000017945 */ /* 0x000fe20003800200 */
[----:B------:R-:W-:-:S04]  /*07f0*/  LOP3.LUT R24, R4, 0x7, RZ, 0xc0, !PT ;  /* 0x0000000704187812 */ /* 0x000fc800078ec0ff */
[----:B------:R-:W-:-:S07]  /*0800*/  ISETP.NE.AND P1, PT, R24, RZ, PT ;  /* 0x000000ff1800720c */ /* 0x000fce0003f25270 */
[----:B------:R-:W-:Y:S06]  /*0810*/  @!P0 BRA `(.L_x_36) ;  /* 0x0000000000b88947 */ /* 0x000fec0003800000 */
[----:B------:R-:W0:Y:S08]  /*0820*/  LDC.64 R20, c[0x0][0x388] ;  /* 0x0000e200ff147b82 */ /* 0x000e300000000a00 */
[----:B------:R-:W1:Y:S08]  /*0830*/  LDC.64 R10, c[0x0][0x398] ;  /* 0x0000e600ff0a7b82 */ /* 0x000e700000000a00 */
[----:B------:R-:W2:Y:S01]  /*0840*/  LDC.64 R8, c[0x0][0x390] ;  /* 0x0000e400ff087b82 */ /* 0x000ea20000000a00 */
[----:B0-----:R-:W-:-:S05]  /*0850*/  IMAD.WIDE R20, R3, 0x4, R20 ;  /* 0x0000000403147825 */ /* 0x001fca00078e0214 */
[----:B------:R-:W1:Y:S04]  /*0860*/  LDG.E R29, desc[UR4][R20.64] ;  /* 0x00000004141d7981 */ /* 0x000e68000c1e1900 */
[----:B------:R-:W3:Y:S04]  /*0870*/  LDG.E R27, desc[UR4][R20.64+0x4] ;  /* 0x00000404141b7981 */ /* 0x000ee8000c1e1900 */
[----:B------:R-:W4:Y:S04]  /*0880*/  LDG.E R25, desc[UR4][R20.64+0x8] ;  /* 0x0000080414197981 */ /* 0x000f28000c1e1900 */
[----:B------:R-:W5:Y:S04]  /*0890*/  LDG.E R13, desc[UR4][R20.64+0xc] ;  /* 0x00000c04140d7981 */ /* 0x000f68000c1e1900 */
[----:B------:R-:W5:Y:S04]  /*08a0*/  LDG.E R15, desc[UR4][R20.64+0x10] ;  /* 0x00001004140f7981 */ /* 0x000f68000c1e1900 */
[----:B------:R-:W5:Y:S04]  /*08b0*/  LDG.E R17, desc[UR4][R20.64+0x14] ;  /* 0x0000140414117981 */ /* 0x000f68000c1e1900 */
[----:B------:R-:W5:Y:S04]  /*08c0*/  LDG.E R19, desc[UR4][R20.64+0x18] ;  /* 0x0000180414137981 */ /* 0x000f68000c1e1900 */
[----:B------:R4:W5:Y:S01]  /*08d0*/  LDG.E R23, desc[UR4][R20.64+0x1c] ;  /* 0x00001c0414177981 */ /* 0x000962000c1e1900 */
[----:B--2---:R-:W-:-:S05]  /*08e0*/  IMAD.WIDE R8, R3, 0x4, R8 ;  /* 0x0000000403087825 */ /* 0x004fca00078e0208 */
[----:B------:R-:W2:Y:S04]  /*08f0*/  LDG.E R7, desc[UR4][R8.64] ;  /* 0x0000000408077981 */ /* 0x000ea8000c1e1900 */
[----:B------:R-:W2:Y:S01]  /*0900*/  LDG.E R22, desc[UR4][R8.64+0x8] ;  /* 0x0000080408167981 */ /* 0x000ea2000c1e1900 */
[----:B-1----:R-:W-:-:S04]  /*0910*/  IMAD.WIDE R28, R29, 0x4, R10 ;  /* 0x000000041d1c7825 */ /* 0x002fc800078e020a */
[--C-:B---3--:R-:W-:Y:S01]  /*0920*/  IMAD.WIDE R26, R27, 0x4, R10.reuse ;  /* 0x000000041b1a7825 */ /* 0x108fe200078e020a */
[----:B------:R-:W2:Y:S03]  /*0930*/  LDG.E R5, desc[UR4][R28.64] ;  /* 0x000000041c057981 */ /* 0x000ea6000c1e1900 */
[--C-:B----4-:R-:W-:Y:S01]  /*0940*/  IMAD.WIDE R20, R25, 0x4, R10.reuse ;  /* 0x0000000419147825 */ /* 0x110fe200078e020a */
[----:B------:R-:W3:Y:S04]  /*0950*/  LDG.E R2, desc[UR4][R26.64] ;  /* 0x000000041a027981 */ /* 0x000ee8000c1e1900 */
[----:B------:R-:W3:Y:S01]  /*0960*/  LDG.E R25, desc[UR4][R8.64+0x4] ;  /* 0x0000040408197981 */ /* 0x000ee2000c1e1900 */
[----:B-----5:R-:W-:-:S03]  /*0970*/  IMAD.WIDE R12, R13, 0x4, R10 ;  /* 0x000000040d0c7825 */ /* 0x020fc600078e020a */
[----:B------:R-:W4:Y:S01]  /*0980*/  LDG.E R21, desc[UR4][R20.64] ;  /* 0x0000000414157981 */ /* 0x000f22000c1e1900 */
[----:B------:R-:W-:-:S03]  /*0990*/  IMAD.WIDE R14, R15, 0x4, R10 ;  /* 0x000000040f0e7825 */ /* 0x000fc600078e020a */
[----:B------:R-:W5:Y:S01]  /*09a0*/  LDG.E R13, desc[UR4][R12.64] ;  /* 0x000000040c0d7981 */ /* 0x000f62000c1e1900 */
[----:B------:R-:W-:-:S03]  /*09b0*/  IMAD.WIDE R16, R17, 0x4, R10 ;  /* 0x0000000411107825 */ /* 0x000fc600078e020a */
[----:B------:R-:W5:Y:S01]  /*09c0*/  LDG.E R28, desc[UR4][R8.64+0xc] ;  /* 0x00000c04081c7981 */ /* 0x000f62000c1e1900 */
[----:B------:R-:W-:-:S03]  /*09d0*/  IMAD.WIDE R18, R19, 0x4, R10 ;  /* 0x0000000413127825 */ /* 0x000fc600078e020a */
[----:B------:R-:W5:Y:S04]  /*09e0*/  LDG.E R14, desc[UR4][R14.64] ;  /* 0x000000040e0e7981 */ /* 0x000f68000c1e1900 */
[----:B------:R-:W5:Y:S01]  /*09f0*/  LDG.E R29, desc[UR4][R8.64+0x10] ;  /* 0x00001004081d7981 */ /* 0x000f62000c1e1900 */
[----:B------:R-:W-:-:S03]  /*0a00*/  IMAD.WIDE R10, R23, 0x4, R10 ;  /* 0x00000004170a7825 */ /* 0x000fc600078e020a */
[----:B------:R-:W5:Y:S04]  /*0a10*/  LDG.E R17, desc[UR4][R16.64] ;  /* 0x0000000410117981 */ /* 0x000f68000c1e1900 */
[----:B------:R-:W5:Y:S04]  /*0a20*/  LDG.E R26, desc[UR4][R8.64+0x14] ;  /* 0x00001404081a7981 */ /* 0x000f68000c1e1900 */
[----:B------:R-:W5:Y:S04]  /*0a30*/  LDG.E R18, desc[UR4][R18.64] ;  /* 0x0000000412127981 */ /* 0x000f68000c1e1900 */
[----:B------:R-:W5:Y:S04]  /*0a40*/  LDG.E R23, desc[UR4][R8.64+0x18] ;  /* 0x0000180408177981 */ /* 0x000f68000c1e1900 */
[----:B------:R-:W5:Y:S04]  /*0a50*/  LDG.E R12, desc[UR4][R8.64+0x1c] ;  /* 0x00001c04080c7981 */ /* 0x000f68000c1e1900 */
[----:B------:R-:W5:Y:S01]  /*0a60*/  LDG.E R10, desc[UR4][R10.64] ;  /* 0x000000040a0a7981 */ /* 0x000f62000c1e1900 */
[----:B------:R-:W-:Y:S01]  /*0a70*/  IADD3 R3, PT, PT, R3, 0x8, RZ ;  /* 0x0000000803037810 */ /* 0x000fe20007ffe0ff */
[----:B--2---:R-:W-:-:S04]  /*0a80*/  FFMA R6, R7, R5, R6 ;  /* 0x0000000507067223 */ /* 0x004fc80000000006 */
[----:B---3--:R-:W-:-:S04]  /*0a90*/  FFMA R25, R25, R2, R6 ;  /* 0x0000000219197223 */ /* 0x008fc80000000006 */
[----:B----4-:R-:W-:-:S04]  /*0aa0*/  FFMA R21, R22, R21, R25 ;  /* 0x0000001516157223 */ /* 0x010fc80000000019 */
[----:B-----5:R-:W-:-:S04]  /*0ab0*/  FFMA R28, R28, R13, R21 ;  /* 0x0000000d1c1c7223 */ /* 0x020fc80000000015 */
[----:B------:R-:W-:-:S04]  /*0ac0*/  FFMA R29, R29, R14, R28 ;  /* 0x0000000e1d1d7223 */ /* 0x000fc8000000001c */
[----:B------:R-:W-:-:S04]  /*0ad0*/  FFMA R26, R26, R17, R29 ;  /* 0x000000111a1a7223 */ /* 0x000fc8000000001d */
[----:B------:R-:W-:-:S04]  /*0ae0*/  FFMA R23, R23, R18, R26 ;  /* 0x0000001217177223 */ /* 0x000fc8000000001a */
[----:B------:R-:W-:-:S07]  /*0af0*/  FFMA R6, R12, R10, R23 ;  /* 0x0000000a0c067223 */ /* 0x000fce0000000017 */
.L_x_36:
[----:B------:R-:W-:Y:S05]  /*0b00*/  BSYNC.RECONVERGENT B1 ;  /* 0x0000000000017941 */ /* 0x000fea0003800200 */
.L_x_35:
[----:B------:R-:W-:Y:S05]  /*0b10*/  @!P1 BRA `(.L_x_31) ;  /* 0x0000000000c09947 */ /* 0x000fea0003800000 */
[----:B------:R-:W-:Y:S01]  /*0b20*/  ISETP.GE.U32.AND P0, PT, R24, 0x4, PT ;  /* 0x000000041800780c */ /* 0x000fe20003f06070 */
[----:B------:R-:W-:Y:S01]  /*0b30*/  BSSY.RECONVERGENT B1, `(.L_x_37) ;  /* 0x000001e000017945 */ /* 0x000fe20003800200 */
[----:B------:R-:W-:-:S04]  /*0b40*/  LOP3.LUT R4, R4, 0x3, RZ, 0xc0, !PT ;  /* 0x0000000304047812 */ /* 0x000fc800078ec0ff */
[----:B------:R-:W-:-:S07]  /*0b50*/  ISETP.NE.AND P1, PT, R4, RZ, PT ;  /* 0x000000ff0400720c */ /* 0x000fce0003f25270 */
[----:B------:R-:W-:Y:S06]  /*0b60*/  @!P0 BRA `(.L_x_38) ;  /* 0x0000000000688947 */ /* 0x000fec0003800000 */
[----:B------:R-:W0:Y:S08]  /*0b70*/  LDC.64 R8, c[0x0][0x388] ;  /* 0x0000e200ff087b82 */ /* 0x000e300000000a00 */
[----:B------:R-:W1:Y:S01]  /*0b80*/  LDC.64 R10, c[0x0][0x390] ;  /* 0x0000e400ff0a7b82 */ /* 0x000e620000000a00 */
[----:B0-----:R-:W-:-:S07]  /*0b90*/  IMAD.WIDE R12, R3, 0x4, R8 ;  /* 0x00000004030c7825 */ /* 0x001fce00078e0208 */
[----:B------:R-:W0:Y:S01]  /*0ba0*/  LDC.64 R8, c[0x0][0x398] ;  /* 0x0000e600ff087b82 */ /* 0x000e220000000a00 */
[----:B------:R-:W0:Y:S04]  /*0bb0*/  LDG.E R15, desc[UR4][R12.64] ;  /* 0x000000040c0f7981 */ /* 0x000e28000c1e1900 */
[----:B------:R-:W2:Y:S04]  /*0bc0*/  LDG.E R17, desc[UR4][R12.64+0x4] ;  /* 0x000004040c117981 */ /* 0x000ea8000c1e1900 */
[----:B------:R-:W3:Y:S04]  /*0bd0*/  LDG.E R19, desc[UR4][R12.64+0x8] ;  /* 0x000008040c137981 */ /* 0x000ee8000c1e1900 */
[----:B------:R-:W4:Y:S01]  /*0be0*/  LDG.E R7, desc[UR4][R12.64+0xc] ;  /* 0x00000c040c077981 */ /* 0x000f22000c1e1900 */
[----:B-1----:R-:W-:-:S05]  /*0bf0*/  IMAD.WIDE R10, R3, 0x4, R10 ;  /* 0x00000004030a7825 */ /* 0x002fca00078e020a */
[----:B------:R-:W5:Y:S04]  /*0c00*/  LDG.E R5, desc[UR4][R10.64] ;  /* 0x000000040a057981 */ /* 0x000f68000c1e1900 */
[----:B------:R-:W5:Y:S04]  /*0c10*/  LDG.E R2, desc[UR4][R10.64+0x4] ;  /* 0x000004040a027981 */ /* 0x000f68000c1e1900 */
[----:B------:R-:W5:Y:S01]  /*0c20*/  LDG.E R13, desc[UR4][R10.64+0xc] ;  /* 0x00000c040a0d7981 */ /* 0x000f62000c1e1900 */
[----:B0-----:R-:W-:-:S04]  /*0c30*/  IMAD.WIDE R14, R15, 0x4, R8 ;  /* 0x000000040f0e7825 */ /* 0x001fc800078e0208 */
[--C-:B--2---:R-:W-:Y:S02]  /*0c40*/  IMAD.WIDE R16, R17, 0x4, R8.reuse ;  /* 0x0000000411107825 */ /* 0x104fe400078e0208 */
[----:B------:R-:W5:Y:S02]  /*0c50*/  LDG.E R14, desc[UR4][R14.64] ;  /* 0x000000040e0e7981 */ /* 0x000f64000c1e1900 */
[--C-:B---3--:R-:W-:Y:S02]  /*0c60*/  IMAD.WIDE R18, R19, 0x4, R8.reuse ;  /* 0x0000000413127825 */ /* 0x108fe400078e0208 */
[----:B------:R-:W2:Y:S02]  /*0c70*/  LDG.E R16, desc[UR4][R16.64] ;  /* 0x0000000410107981 */ /* 0x000ea4000c1e1900 */
[----:B----4-:R-:W-:Y:S02]  /*0c80*/  IMAD.WIDE R8, R7, 0x4, R8 ;  /* 0x0000000407087825 */ /* 0x010fe400078e0208 */
[----:B------:R-:W3:Y:S04]  /*0c90*/  LDG.E R18, desc[UR4][R18.64] ;  /* 0x0000000412127981 */ /* 0x000ee8000c1e1900 */
[----:B------:R-:W3:Y:S04]  /*0ca0*/  LDG.E R7, desc[UR4][R10.64+0x8] ;  /* 0x000008040a077981 */ /* 0x000ee8000c1e1900 */
[----:B------:R-:W4:Y:S01]  /*0cb0*/  LDG.E R8, desc[UR4][R8.64] ;  /* 0x0000000408087981 */ /* 0x000f22000c1e1900 */
[----:B------:R-:W-:Y:S01]  /*0cc0*/  IADD3 R3, PT, PT, R3, 0x4, RZ ;  /* 0x0000000403037810 */ /* 0x000fe20007ffe0ff */
[----:B-----5:R-:W-:-:S04]  /*0cd0*/  FFMA R5, R5, R14, R6 ;  /* 0x0000000e05057223 */ /* 0x020fc80000000006 */
[----:B--2---:R-:W-:-:S04]  /*0ce0*/  FFMA R2, R2, R16, R5 ;  /* 0x0000001002027223 */ /* 0x004fc80000000005 */
[----:B---3--:R-:W-:-:S04]  /*0cf0*/  FFMA R2, R7, R18, R2 ;  /* 0x0000001207027223 */ /* 0x008fc80000000002 */
[----:B----4-:R-:W-:-:S07]  /*0d00*/  FFMA R6, R13, R8, R2 ;  /* 0x000000080d067223 */ /* 0x010fce0000000002 */
.L_x_38:
[----:B------:R-:W-:Y:S05]  /*0d10*/  BSYNC.RECONVERGENT B1 ;  /* 0x0000000000017941 */ /* 0x000fea0003800200 */
.L_x_37:
[----:B------:R-:W-:Y:S05]  /*0d20*/  @!P1 BRA `(.L_x_31) ;  /* 0x00000000003c9947 */ /* 0x000fea0003800000 */
[----:B------:R-:W0:Y:S01]  /*0d30*/  LDC.64 R12, c[0x0][0x388] ;  /* 0x0000e200ff0c7b82 */ /* 0x000e220000000a00 */
[----:B------:R-:W-:-:S07]  /*0d40*/  IADD3 R2, PT, PT, -R4, RZ, RZ ;  /* 0x000000ff04027210 */ /* 0x000fce0007ffe1ff */
[----:B------:R-:W1:Y:S08]  /*0d50*/  LDC.64 R14, c[0x0][0x390] ;  /* 0x0000e400ff0e7b82 */ /* 0x000e700000000a00 */
[----:B------:R-:W2:Y:S02]  /*0d60*/  LDC.64 R16, c[0x0][0x398] ;  /* 0x0000e600ff107b82 */ /* 0x000ea40000000a00 */
.L_x_39:
[----:B0-----:R-:W-:-:S06]  /*0d70*/  IMAD.WIDE R4, R3, 0x4, R12 ;  /* 0x0000000403047825 */ /* 0x001fcc00078e020c */
[----:B------:R-:W2:Y:S01]  /*0d80*/  LDG.E R5, desc[UR4][R4.64] ;  /* 0x0000000404057981 */ /* 0x000ea2000c1e1900 */
[----:B-1----:R-:W-:-:S06]  /*0d90*/  IMAD.WIDE R8, R3, 0x4, R14 ;  /* 0x0000000403087825 */ /* 0x002fcc00078e020e */
[----:B------:R-:W3:Y:S01]  /*0da0*/  LDG.E R9, desc[UR4][R8.64] ;  /* 0x0000000408097981 */ /* 0x000ee2000c1e1900 */
[----:B------:R-:W-:Y:S01]  /*0db0*/  IADD3 R2, PT, PT, R2, 0x1, RZ ;  /* 0x0000000102027810 */ /* 0x000fe20007ffe0ff */
[----:B--2---:R-:W-:-:S06]  /*0dc0*/  IMAD.WIDE R10, R5, 0x4, R16 ;  /* 0x00000004050a7825 */ /* 0x004fcc00078e0210 */
[----:B------:R-:W3:Y:S01]  /*0dd0*/  LDG.E R10, desc[UR4][R10.64] ;  /* 0x000000040a0a7981 */ /* 0x000ee2000c1e1900 */
[----:B------:R-:W-:Y:S02]  /*0de0*/  ISETP.NE.AND P0, PT, R2, RZ, PT ;  /* 0x000000ff0200720c */ /* 0x000fe40003f05270 */
[----:B------:R-:W-:Y:S01]  /*0df0*/  IADD3 R3, PT, PT, R3, 0x1, RZ ;  /* 0x0000000103037810 */ /* 0x000fe20007ffe0ff */
[----:B---3--:R-:W-:-:S10]  /*0e00*/  FFMA R6, R9, R10, R6 ;  /* 0x0000000a09067223 */ /* 0x008fd40000000006 */
[----:B------:R-:W-:Y:S05]  /*0e10*/  @P0 BRA `(.L_x_39) ;  /* 0xfffffffc00d40947 */ /* 0x000fea000383ffff */
.L_x_31:
[----:B------:R-:W-:Y:S05]  /*0e20*/  BSYNC.RECONVERGENT B0 ;  /* 0x0000000000007941 */ /* 0x000fea0003800200 */
.L_x_30:
[----:B------:R-:W0:Y:S02]  /*0e30*/  LDC.64 R2, c[0x0][0x3a0] ;  /* 0x0000e800ff027b82 */ /* 0x000e240000000a00 */
[----:B0-----:R-:W-:-:S05]  /*0e40*/  IMAD.WIDE R2, R0, 0x4, R2 ;  /* 0x0000000400027825 */ /* 0x001fca00078e0202 */
[----:B------:R-:W-:Y:S01]  /*0e50*/  STG.E desc[UR4][R2.64], R6 ;  /* 0x0000000602007986 */ /* 0x000fe2000c101904 */
[----:B------:R-:W-:Y:S05]  /*0e60*/  EXIT ;  /* 0x000000000000794d */ /* 0x000fea0003800000 */
.L_x_40:
        /* <DEDUP_REMOVED lines=9> */
.L_x_68:


//--------------------- .text._Z16histogram_kernelPKhiPj --------------------------
	.section	.text._Z16histogram_kernelPKhiPj,"ax",@progbits
	.align	128
        .global         _Z16histogram_kernelPKhiPj
        .type           _Z16histogram_kernelPKhiPj,@function
        .size           _Z16histogram_kernelPKhiPj,(.L_x_69 - _Z16histogram_kernelPKhiPj)
        .other          _Z16histogram_kernelPKhiPj,@"STO_CUDA_ENTRY STV_DEFAULT"
_Z16histogram_kernelPKhiPj:
.text._Z16histogram_kernelPKhiPj:
[----:B------:R-:W-:Y:S01]  /*0000*/  LDC R1, c[0x0][0x37c] ;  /* 0x0000df00ff017b82 */ /* 0x000fe20000000800 */
[----:B------:R-:W0:Y:S01]  /*0010*/  S2R R0, SR_TID.X ;  /* 0x0000000000007919 */ /* 0x000e220000002100 */
[----:B------:R-:W-:Y:S01]  /*0020*/  BSSY.RECONVERGENT B0, `(.L_x_41) ;  /* 0x0000040000007945 */ /* 0x000fe20003800200 */
[----:B0-----:R-:W-:-:S13]  /*0030*/  ISETP.GT.U32.AND P0, PT, R0, 0xff, PT ;  /* 0x000000ff0000780c */ /* 0x001fda0003f04070 */
[----:B------:R-:W-:Y:S05]  /*0040*/  @P0 BRA `(.L_x_42) ;  /* 0x0000000000f40947 */ /* 0x000fea0003800000 */
[----:B------:R-:W0:Y:S01]  /*0050*/  LDC R10, c[0x0][0x360] ;  /* 0x0000d800ff0a7b82 */ /* 0x000e220000000800 */
[----:B------:R-:W-:Y:S01]  /*0060*/  BSSY.RECONVERGENT B1, `(.L_x_43) ;  /* 0x000002b000017945 */ /* 0x000fe20003800200 */
[----:B0-----:R-:W0:Y:S01]  /*0070*/  I2F.U32.RP R7, R10 ;  /* 0x0000000a00077306 */ /* 0x001e220000209000 */
[----:B------:R-:W-:Y:S01]  /*0080*/  IMAD.IADD R4, R0, 0x1, R10 ;  /* 0x0000000100047824 */ /* 0x000fe200078e020a */
[----:B------:R-:W-:-:S04]  /*0090*/  ISETP.NE.U32.AND P2, PT, R10, RZ, PT ;  /* 0x000000ff0a00720c */ /* 0x000fc80003f45070 */
[C---:B------:R-:W-:Y:S02]  /*00a0*/  ISETP.GE.U32.AND P0, PT, R4.reuse, 0x100, PT ;  /* 0x000001000400780c */ /* 0x040fe40003f06070 */
[----:B------:R-:W-:Y:S02]  /*00b0*/  VIMNMX.U32 R5, PT, PT, R4, 0x100, !PT ;  /* 0x0000010004057848 */ /* 0x000fe40007fe0000 */
[----:B------:R-:W-:-:S04]  /*00c0*/  SEL R6, RZ, 0x1, P0 ;  /* 0x00000001ff067807 */ /* 0x000fc80000000000 */
[----:B------:R-:W-:Y:S01]  /*00d0*/  IADD3 R5, PT, PT, R5, -R4, -R6 ;  /* 0x8000000405057210 */ /* 0x000fe20007ffe806 */
[----:B0-----:R-:W0:Y:S02]  /*00e0*/  MUFU.RCP R7, R7 ;  /* 0x0000000700077308 */ /* 0x001e240000001000 */
[----:B0-----:R-:W-:-:S06]  /*00f0*/  VIADD R2, R7, 0xffffffe ;  /* 0x0ffffffe07027836 */ /* 0x001fcc0000000000 */
[----:B------:R0:W1:Y:S02]  /*0100*/  F2I.FTZ.U32.TRUNC.NTZ R3, R2 ;  /* 0x0000000200037305 */ /* 0x000064000021f000 */
[----:B0-----:R-:W-:Y:S02]  /*0110*/  HFMA2 R2, -RZ, RZ, 0, 0 ;  /* 0x00000000ff027431 */ /* 0x001fe400000001ff */
[----:B-1----:R-:W-:-:S04]  /*0120*/  IMAD.MOV R9, RZ, RZ, -R3 ;  /* 0x000000ffff097224 */ /* 0x002fc800078e0a03 */
[----:B------:R-:W-:-:S04]  /*0130*/  IMAD R9, R9, R10, RZ ;  /* 0x0000000a09097224 */ /* 0x000fc800078e02ff */
[----:B------:R-:W-:-:S06]  /*0140*/  IMAD.HI.U32 R8, R3, R9, R2 ;  /* 0x0000000903087227 */ /* 0x000fcc00078e0002 */
[----:B------:R-:W-:-:S04]  /*0150*/  IMAD.HI.U32 R3, R8, R5, RZ ;  /* 0x0000000508037227 */ /* 0x000fc800078e00ff */
[----:B------:R-:W-:-:S04]  /*0160*/  IMAD.MOV R2, RZ, RZ, -R3 ;  /* 0x000000ffff027224 */ /* 0x000fc800078e0a03 */
[----:B------:R-:W-:-:S05]  /*0170*/  IMAD R5, R10, R2, R5 ;  /* 0x000000020a057224 */ /* 0x000fca00078e0205 */
[----:B------:R-:W-:-:S13]  /*0180*/  ISETP.GE.U32.AND P0, PT, R5, R10, PT ;  /* 0x0000000a0500720c */ /* 0x000fda0003f06070 */
[----:B------:R-:W-:Y:S02]  /*0190*/  @P0 IMAD.IADD R5, R5, 0x1, -R10 ;  /* 0x0000000105050824 */ /* 0x000fe400078e0a0a */
[----:B------:R-:W-:-:S03]  /*01a0*/  @P0 VIADD R3, R3, 0x1 ;  /* 0x0000000103030836 */ /* 0x000fc60000000000 */
[----:B------:R-:W-:-:S13]  /*01b0*/  ISETP.GE.U32.AND P1, PT, R5, R10, PT ;  /* 0x0000000a0500720c */ /* 0x000fda0003f26070 */
[----:B------:R-:W-:Y:S02]  /*01c0*/  @P1 IADD3 R3, PT, PT, R3, 0x1, RZ ;  /* 0x0000000103031810 */ /* 0x000fe40007ffe0ff */
[----:B------:R-:W-:-:S05]  /*01d0*/  @!P2 LOP3.LUT R3, RZ, R10, RZ, 0x33, !PT ;  /* 0x0000000aff03a212 */ /* 0x000fca00078e33ff */
[----:B------:R-:W-:-:S05]  /*01e0*/  IMAD.IADD R3, R6, 0x1, R3 ;  /* 0x0000000106037824 */ /* 0x000fca00078e0203 */
[C---:B------:R-:W-:Y:S02]  /*01f0*/  LOP3.LUT R2, R3.reuse, 0x3, RZ, 0xc0, !PT ;  /* 0x0000000303027812 */ /* 0x040fe400078ec0ff */
[----:B------:R-:W-:Y:S02]  /*0200*/  ISETP.GE.U32.AND P1, PT, R3, 0x3, PT ;  /* 0x000000030300780c */ /* 0x000fe40003f26070 */
[----:B------:R-:W-:Y:S01]  /*0210*/  ISETP.NE.AND P0, PT, R2, 0x3, PT ;  /* 0x000000030200780c */ /* 0x000fe20003f05270 */
[----:B------:R-:W-:-:S12]  /*0220*/  IMAD.MOV.U32 R2, RZ, RZ, R0 ;  /* 0x000000ffff027224 */ /* 0x000fd800078e0000 */
[----:B------:R-:W-:Y:S05]  /*0230*/  @!P0 BRA `(.L_x_44) ;  /* 0x0000000000348947 */ /* 0x000fea0003800000 */
[----:B------:R-:W0:Y:S01]  /*0240*/  S2UR UR5, SR_CgaCtaId ;  /* 0x00000000000579c3 */ /* 0x000e220000008800 */
[----:B------:R-:W-:Y:S01]  /*0250*/  VIADD R2, R3, 0x1 ;  /* 0x0000000103027836 */ /* 0x000fe20000000000 */
[----:B------:R-:W-:-:S04]  /*0260*/  UMOV UR4, 0x400 ;  /* 0x0000040000047882 */ /* 0x000fc80000000000 */
[----:B------:R-:W-:-:S04]  /*0270*/  LOP3.LUT R3, R2, 0x3, RZ, 0xc0, !PT ;  /* 0x0000000302037812 */ /* 0x000fc800078ec0ff */
[C---:B------:R-:W-:Y:S01]  /*0280*/  IADD3 R4, PT, PT, -R3.reuse, RZ, RZ ;  /* 0x000000ff03047210 */ /* 0x040fe20007ffe1ff */
[----:B------:R-:W-:Y:S01]  /*0290*/  IMAD R2, R3, R10, R0 ;  /* 0x0000000a03027224 */ /* 0x000fe200078e0200 */
[----:B0-----:R-:W-:-:S06]  /*02a0*/  ULEA UR4, UR5, UR4, 0x18 ;  /* 0x0000000405047291 */ /* 0x001fcc000f8ec0ff */
[----:B------:R-:W-:-:S07]  /*02b0*/  LEA R3, R0, UR4, 0x2 ;  /* 0x0000000400037c11 */ /* 0x000fce000f8e10ff */
.L_x_45:
[----:B------:R-:W-:Y:S01]  /*02c0*/  VIADD R4, R4, 0x1 ;  /* 0x0000000104047836 */ /* 0x000fe20000000000 */
[----:B------:R0:W-:Y:S04]  /*02d0*/  STS [R3], RZ ;  /* 0x000000ff03007388 */ /* 0x0001e80000000800 */
[----:B------:R-:W-:Y:S01]  /*02e0*/  ISETP.NE.AND P0, PT, R4, RZ, PT ;  /* 0x000000ff0400720c */ /* 0x000fe20003f05270 */
[----:B0-----:R-:W-:-:S12]  /*02f0*/  IMAD R3, R10, 0x4, R3 ;  /* 0x000000040a037824 */ /* 0x001fd800078e0203 */
[----:B------:R-:W-:Y:S05]  /*0300*/  @P0 BRA `(.L_x_45) ;  /* 0xfffffffc00ec0947 */ /* 0x000fea000383ffff */
.L_x_44:
[----:B------:R-:W-:Y:S05]  /*0310*/  BSYNC.RECONVERGENT B1 ;  /* 0x0000000000017941 */ /* 0x000fea0003800200 */
.L_x_43:
[----:B------:R-:W-:Y:S05]  /*0320*/  @!P1 BRA `(.L_x_42) ;  /* 0x00000000003c9947 */ /* 0x000fea0003800000 */
[----:B------:R-:W0:Y:S01]  /*0330*/  S2UR UR5, SR_CgaCtaId ;  /* 0x00000000000579c3 */ /* 0x000e220000008800 */
[----:B------:R-:W-:Y:S02]  /*0340*/  UMOV UR4, 0x400 ;  /* 0x0000040000047882 */ /* 0x000fe40000000000 */
[----:B0-----:R-:W-:-:S06]  /*0350*/  ULEA UR4, UR5, UR4, 0x18 ;  /* 0x0000000405047291 */ /* 0x001fcc000f8ec0ff */
[----:B------:R-:W-:-:S07]  /*0360*/  LEA R3, R2, UR4, 0x2 ;  /* 0x0000000402037c11 */ /* 0x000fce000f8e10ff */
.L_x_46:
[C-C-:B-1----:R-:W-:Y:S01]  /*0370*/  IMAD R4, R10.reuse, 0x4, R3.reuse ;  /* 0x000000040a047824 */ /* 0x142fe200078e0203 */
[C---:B------:R-:W-:Y:S01]  /*0380*/  LEA R5, R10.reuse, R3, 0x3 ;  /* 0x000000030a057211 */ /* 0x040fe200078e18ff */
[C---:B------:R-:W-:Y:S01]  /*0390*/  IMAD R6, R10.reuse, 0xc, R3 ;  /* 0x0000000c0a067824 */ /* 0x040fe200078e0203 */
[----:B------:R0:W-:Y:S01]  /*03a0*/  STS [R3], RZ ;  /* 0x000000ff03007388 */ /* 0x0001e20000000800 */
[----:B------:R-:W-:-:S03]  /*03b0*/  IMAD R2, R10, 0x4, R2 ;  /* 0x000000040a027824 */ /* 0x000fc600078e0202 */
[----:B------:R1:W-:Y:S02]  /*03c0*/  STS [R4], RZ ;  /* 0x000000ff04007388 */ /* 0x0003e40000000800 */
[----:B------:R-:W-:Y:S02]  /*03d0*/  ISETP.GE.U32.AND P0, PT, R2, 0x100, PT ;  /* 0x000001000200780c */ /* 0x000fe40003f06070 */
[----:B------:R1:W-:Y:S01]  /*03e0*/  STS [R5], RZ ;  /* 0x000000ff05007388 */ /* 0x0003e20000000800 */
[----:B0-----:R-:W-:-:S03]  /*03f0*/  IMAD R3, R10, 0x10, R3 ;  /* 0x000000100a037824 */ /* 0x001fc600078e0203 */
[----:B------:R1:W-:Y:S07]  /*0400*/  STS [R6], RZ ;  /* 0x000000ff06007388 */ /* 0x0003ee0000000800 */
[----:B------:R-:W-:Y:S05]  /*0410*/  @!P0 BRA `(.L_x_46) ;  /* 0xfffffffc00d48947 */ /* 0x000fea000383ffff */
.L_x_42:
[----:B------:R-:W-:Y:S05]  /*0420*/  BSYNC.RECONVERGENT B0 ;  /* 0x0000000000007941 */ /* 0x000fea0003800200 */
.L_x_41:
[----:B------:R-:W0:Y:S01]  /*0430*/  S2UR UR4, SR_CTAID.X ;  /* 0x00000000000479c3 */ /* 0x000e220000002500 */
[----:B------:R-:W2:Y:S01]  /*0440*/  LDCU UR5, c[0x0][0x388] ;  /* 0x00007100ff0577ac */ /* 0x000ea20008000800 */
[----:B------:R-:W-:Y:S06]  /*0450*/  BSSY.RECONVERGENT B0, `(.L_x_47) ;  /* 0x0000016000007945 */ /* 0x000fec0003800200 */
[----:B------:R-:W-:Y:S01]  /*0460*/  BAR.SYNC.DEFER_BLOCKING 0x0 ;  /* 0x0000000000007b1d */ /* 0x000fe20000010000 */
[----:B------:R-:W-:-:S07]  /*0470*/  ISETP.GT.U32.AND P0, PT, R0, 0xff, PT ;  /* 0x000000ff0000780c */ /* 0x000fce0003f04070 */
[----:B------:R-:W0:Y:S01]  /*0480*/  LDC R3, c[0x0][0x360] ;  /* 0x0000d800ff037b82 */ /* 0x000e220000000800 */
[----:B------:R-:W3:Y:S01]  /*0490*/  LDCU.64 UR6, c[0x0][0x358] ;  /* 0x00006b00ff0677ac */ /* 0x000ee20008000a00 */
[----:B------:R-:W4:Y:S01]  /*04a0*/  LDCU.64 UR8, c[0x0][0x380] ;  /* 0x00007000ff0877ac */ /* 0x000f220008000a00 */
[----:B0-----:R-:W-:-:S05]  /*04b0*/  IMAD R2, R3, UR4, R0 ;  /* 0x0000000403027c24 */ /* 0x001fca000f8e0200 */
[----:B--2---:R-:W-:-:S13]  /*04c0*/  ISETP.GE.AND P1, PT, R2, UR5, PT ;  /* 0x0000000502007c0c */ /* 0x004fda000bf26270 */
[----:B---34-:R-:W-:Y:S05]  /*04d0*/  @P1 BRA `(.L_x_48) ;  /* 0x0000000000341947 */ /* 0x018fea0003800000 */
[----:B-1----:R-:W0:Y:S01]  /*04e0*/  S2R R5, SR_CgaCtaId ;  /* 0x0000000000057919 */ /* 0x002e220000008800 */
[----:B------:R-:W1:Y:S01]  /*04f0*/  LDCU UR4, c[0x0][0x370] ;  /* 0x00006e00ff0477ac */ /* 0x000e620008000800 */
[----:B------:R-:W-:Y:S01]  /*0500*/  MOV R4, 0x400 ;  /* 0x0000040000047802 */ /* 0x000fe20000000f00 */
[----:B-1----:R-:W-:-:S03]  /*0510*/  IMAD R7, R3, UR4, RZ ;  /* 0x0000000403077c24 */ /* 0x002fc6000f8e02ff */
[----:B0-----:R-:W-:-:S07]  /*0520*/  LEA R9, R5, R4, 0x18 ;  /* 0x0000000405097211 */ /* 0x001fce00078ec0ff */
.L_x_49:
[----:B------:R-:W-:-:S04]  /*0530*/  IADD3 R4, P1, PT, R2, UR8, RZ ;  /* 0x0000000802047c10 */ /* 0x000fc8000ff3e0ff */
[----:B------:R-:W-:-:S05]  /*0540*/  LEA.HI.X.SX32 R5, R2, UR9, 0x1, P1 ;  /* 0x0000000902057c11 */ /* 0x000fca00088f0eff */
[----:B------:R-:W2:Y:S01]  /*0550*/  LDG.E.U8 R4, desc[UR6][R4.64] ;  /* 0x0000000604047981 */ /* 0x000ea2000c1e1100 */
[----:B------:R-:W-:-:S04]  /*0560*/  IADD3 R2, PT, PT, R7, R2, RZ ;  /* 0x0000000207027210 */ /* 0x000fc80007ffe0ff */
[----:B------:R-:W-:Y:S01]  /*0570*/  ISETP.GE.AND P1, PT, R2, UR5, PT ;  /* 0x0000000502007c0c */ /* 0x000fe2000bf26270 */
[----:B0-2---:R-:W-:-:S05]  /*0580*/  IMAD R6, R4, 0x4, R9 ;  /* 0x0000000404067824 */ /* 0x005fca00078e0209 */
[----:B------:R0:W-:Y:S07]  /*0590*/  ATOMS.POPC.INC.32 RZ, [R6+URZ] ;  /* 0x0000000006ff7f8c */ /* 0x0001ee000d8000ff */
[----:B------:R-:W-:Y:S05]  /*05a0*/  @!P1 BRA `(.L_x_49) ;  /* 0xfffffffc00e09947 */ /* 0x000fea000383ffff */
.L_x_48:
[----:B------:R-:W-:Y:S05]  /*05b0*/  BSYNC.RECONVERGENT B0 ;  /* 0x0000000000007941 */ /* 0x000fea0003800200 */
.L_x_47:
[----:B------:R-:W-:Y:S06]  /*05c0*/  BAR.SYNC.DEFER_BLOCKING 0x0 ;  /* 0x0000000000007b1d */ /* 0x000fec0000010000 */
[----:B------:R-:W-:Y:S05]  /*05d0*/  @P0 EXIT ;  /* 0x000000000000094d */ /* 0x000fea0003800000 */
[----:B------:R-:W2:Y:S01]  /*05e0*/  I2F.U32.RP R8, R3 ;  /* 0x0000000300087306 */ /* 0x000ea20000209000 */
[----:B------:R-:W-:Y:S01]  /*05f0*/  IMAD.IADD R2, R0, 0x1, R3 ;  /* 0x0000000100027824 */ /* 0x000fe200078e0203 */
[----:B------:R-:W-:Y:S01]  /*0600*/  ISETP.NE.U32.AND P2, PT, R3, RZ, PT ;  /* 0x000000ff0300720c */ /* 0x000fe20003f45070 */
[----:B------:R-:W-:Y:S03]  /*0610*/  BSSY.RECONVERGENT B0, `(.L_x_50) ;  /* 0x000002b000007945 */ /* 0x000fe60003800200 */
[C---:B------:R-:W-:Y:S02]  /*0620*/  ISETP.GE.U32.AND P0, PT, R2.reuse, 0x100, PT ;  /* 0x000001000200780c */ /* 0x040fe40003f06070 */
[----:B------:R-:W-:Y:S01]  /*0630*/  VIMNMX.U32 R7, PT, PT, R2, 0x100, !PT ;  /* 0x0000010002077848 */ /* 0x000fe20007fe0000 */
[----:B--2---:R-:W1:Y:S02]  /*0640*/  MUFU.RCP R8, R8 ;  /* 0x0000000800087308 */ /* 0x004e640000001000 */
[----:B-1----:R-:W-:-:S06]  /*0650*/  VIADD R4, R8, 0xffffffe ;  /* 0x0ffffffe08047836 */ /* 0x002fcc0000000000 */
[----:B------:R1:W0:Y:S02]  /*0660*/  F2I.FTZ.U32.TRUNC.NTZ R5, R4 ;  /* 0x0000000400057305 */ /* 0x000224000021f000 */
[----:B-1----:R-:W-:Y:S01]  /*0670*/  MOV R4, RZ ;  /* 0x000000ff00047202 */ /* 0x002fe20000000f00 */
[----:B0-----:R-:W-:-:S04]  /*0680*/  IMAD.MOV R6, RZ, RZ, -R5 ;  /* 0x000000ffff067224 */ /* 0x001fc800078e0a05 */
[----:B------:R-:W-:Y:S01]  /*0690*/  IMAD R9, R6, R3, RZ ;  /* 0x0000000306097224 */ /* 0x000fe200078e02ff */
[----:B------:R-:W-:-:S03]  /*06a0*/  SEL R6, RZ, 0x1, P0 ;  /* 0x00000001ff067807 */ /* 0x000fc60000000000 */
[----:B------:R-:W-:Y:S01]  /*06b0*/  IMAD.HI.U32 R5, R5, R9, R4 ;  /* 0x0000000905057227 */ /* 0x000fe200078e0004 */
[----:B------:R-:W-:-:S05]  /*06c0*/  IADD3 R2, PT, PT, R7, -R2, -R6 ;  /* 0x8000000207027210 */ /* 0x000fca0007ffe806 */
        /* <DEDUP_REMOVED lines=12> */
[----:B------:R-:W-:-:S13]  /*0790*/  ISETP.NE.AND P0, PT, R4, 0x3, PT ;  /* 0x000000030400780c */ /* 0x000fda0003f05270 */
[----:B------:R-:W-:Y:S05]  /*07a0*/  @!P0 BRA `(.L_x_51) ;  /* 0x0000000000448947 */ /* 0x000fea0003800000 */
[----:B------:R-:W0:Y:S01]  /*07b0*/  S2UR UR5, SR_CgaCtaId ;  /* 0x00000000000579c3 */ /* 0x000e220000008800 */
[----:B------:R-:W-:Y:S01]  /*07c0*/  VIADD R2, R2, 0x1 ;  /* 0x0000000102027836 */ /* 0x000fe20000000000 */
[----:B------:R-:W-:-:S04]  /*07d0*/  UMOV UR4, 0x400 ;  /* 0x0000040000047882 */ /* 0x000fc80000000000 */
[----:B------:R-:W-:Y:S02]  /*07e0*/  LOP3.LUT R2, R2, 0x3, RZ, 0xc0, !PT ;  /* 0x0000000302027812 */ /* 0x000fe400078ec0ff */
[----:B------:R-:W1:Y:S02]  /*07f0*/  LDC.64 R4, c[0x0][0x390] ;  /* 0x0000e400ff047b82 */ /* 0x000e640000000a00 */
[----:B------:R-:W-:Y:S01]  /*0800*/  IADD3 R7, PT, PT, -R2, RZ, RZ ;  /* 0x000000ff02077210 */ /* 0x000fe20007ffe1ff */
[----:B0-----:R-:W-:-:S06]  /*0810*/  ULEA UR4, UR5, UR4, 0x18 ;  /* 0x0000000405047291 */ /* 0x001fcc000f8ec0ff */
[C---:B------:R-:W-:Y:S01]  /*0820*/  LEA R6, R0.reuse, UR4, 0x2 ;  /* 0x0000000400067c11 */ /* 0x040fe2000f8e10ff */
[----:B-1----:R-:W-:-:S04]  /*0830*/  IMAD.WIDE.U32 R4, R0, 0x4, R4 ;  /* 0x0000000400047825 */ /* 0x002fc800078e0004 */
[----:B------:R-:W-:-:S07]  /*0840*/  IMAD R0, R2, R3, R0 ;  /* 0x0000000302007224 */ /* 0x000fce00078e0200 */
.L_x_52:
[----:B------:R0:W1:Y:S01]  /*0850*/  LDS R9, [R6] ;  /* 0x0000000006097984 */ /* 0x0000620000000800 */
[----:B------:R-:W-:-:S05]  /*0860*/  VIADD R7, R7, 0x1 ;  /* 0x0000000107077836 */ /* 0x000fca0000000000 */
[----:B------:R-:W-:Y:S01]  /*0870*/  ISETP.NE.AND P0, PT, R7, RZ, PT ;  /* 0x000000ff0700720c */ /* 0x000fe20003f05270 */
[C---:B0-----:R-:W-:Y:S01]  /*0880*/  IMAD R6, R3.reuse, 0x4, R6 ;  /* 0x0000000403067824 */ /* 0x041fe200078e0206 */
[----:B-1----:R0:W-:Y:S02]  /*0890*/  REDG.E.ADD.STRONG.GPU desc[UR6][R4.64], R9 ;  /* 0x000000090400798e */ /* 0x0021e4000c12e106 */
[----:B0-----:R-:W-:-:S09]  /*08a0*/  IMAD.WIDE.U32 R4, R3, 0x4, R4 ;  /* 0x0000000403047825 */ /* 0x001fd200078e0004 */
[----:B------:R-:W-:Y:S05]  /*08b0*/  @P0 BRA `(.L_x_52) ;  /* 0xfffffffc00e40947 */ /* 0x000fea000383ffff */
.L_x_51:
[----:B------:R-:W-:Y:S05]  /*08c0*/  BSYNC.RECONVERGENT B0 ;  /* 0x0000000000007941 */ /* 0x000fea0003800200 */
.L_x_50:
[----:B------:R-:W-:Y:S05]  /*08d0*/  @!P1 EXIT ;  /* 0x000000000000994d */ /* 0x000fea0003800000 */
[----:B------:R-:W0:Y:S01]  /*08e0*/  S2UR UR5, SR_CgaCtaId ;  /* 0x00000000000579c3 */ /* 0x000e220000008800 */
[----:B------:R-:W-:Y:S01]  /*08f0*/  UMOV UR4, 0x400 ;  /* 0x0000040000047882 */ /* 0x000fe20000000000 */
[C---:B------:R-:W-:Y:S01]  /*0900*/  LEA R2, R3.reuse, R0, 0x1 ;  /* 0x0000000003027211 */ /* 0x040fe200078e08ff */
[----:B------:R-:W-:Y:S02]  /*0910*/  IMAD R14, R3, 0x3, R0 ;  /* 0x00000003030e7824 */ /* 0x000fe400078e0200 */
[----:B------:R-:W-:-:S03]  /*0920*/  IMAD.IADD R15, R0, 0x1, R3 ;  /* 0x00000001000f7824 */ /* 0x000fc600078e0203 */
[----:B------:R-:W1:Y:S01]  /*0930*/  LDC.64 R4, c[0x0][0x390] ;  /* 0x0000e400ff047b82 */ /* 0x000e620000000a00 */
[----:B0-----:R-:W-:-:S06]  /*0940*/  ULEA UR4, UR5, UR4, 0x18 ;  /* 0x0000000405047291 */ /* 0x001fcc000f8ec0ff */
[----:B------:R-:W-:-:S07]  /*0950*/  LEA R16, R0, UR4, 0x2 ;  /* 0x0000000400107c11 */ /* 0x000fce000f8e10ff */
.L_x_53:
[C-C-:B------:R-:W-:Y:S01]  /*0960*/  IMAD R18, R3.reuse, 0x4, R16.reuse ;  /* 0x0000000403127824 */ /* 0x140fe200078e0210 */
[C---:B------:R-:W-:Y:S01]  /*0970*/  LEA R20, R3.reuse, R16, 0x3 ;  /* 0x0000001003147211 */ /* 0x040fe200078e18ff */
[----:B------:R-:W-:Y:S01]  /*0980*/  IMAD R22, R3, 0xc, R16 ;  /* 0x0000000c03167824 */ /* 0x000fe200078e0210 */
[----:B0-----:R0:W2:Y:S01]  /*0990*/  LDS R17, [R16] ;  /* 0x0000000010117984 */ /* 0x0010a20000000800 */
[----:B-1----:R-:W-:-:S03]  /*09a0*/  IMAD.WIDE.U32 R6, R0, 0x4, R4 ;  /* 0x0000000400067825 */ /* 0x002fc600078e0004 */
[----:B------:R-:W1:Y:S01]  /*09b0*/  LDS R19, [R18] ;  /* 0x0000000012137984 */ /* 0x000e620000000800 */
[----:B------:R-:W-:-:S03]  /*09c0*/  IMAD.WIDE.U32 R8, R15, 0x4, R4 ;  /* 0x000000040f087825 */ /* 0x000fc600078e0004 */
[----:B------:R-:W3:Y:S01]  /*09d0*/  LDS R21, [R20] ;  /* 0x0000000014157984 */ /* 0x000ee20000000800 */
[----:B------:R-:W-:-:S03]  /*09e0*/  IMAD.WIDE.U32 R10, R2, 0x4, R4 ;  /* 0x00000004020a7825 */ /* 0x000fc600078e0004 */
[----:B------:R-:W4:Y:S01]  /*09f0*/  LDS R23, [R22] ;  /* 0x0000000016177984 */ /* 0x000f220000000800 */
[----:B------:R-:W-:Y:S01]  /*0a00*/  IADD3 R0, PT, PT, R3, R0, R3 ;  /* 0x0000000003007210 */ /* 0x000fe20007ffe003 */
[----:B------:R-:W-:-:S03]  /*0a10*/  IMAD.WIDE.U32 R12, R14, 0x4, R4 ;  /* 0x000000040e0c7825 */ /* 0x000fc600078e0004 */
[----:B------:R-:W-:-:S04]  /*0a20*/  IADD3 R0, PT, PT, R3, R0, R3 ;  /* 0x0000000003007210 */ /* 0x000fc80007ffe003 */
[----:B------:R-:W-:Y:S01]  /*0a30*/  ISETP.GE.U32.AND P0, PT, R0, 0x100, PT ;  /* 0x000001000000780c */ /* 0x000fe20003f06070 */
[C---:B------:R-:W-:Y:S01]  /*0a40*/  IMAD R2, R3.reuse, 0x4, R2 ;  /* 0x0000000403027824 */ /* 0x040fe200078e0202 */
[C---:B------:R-:W-:Y:S01]  /*0a50*/  LEA R15, R3.reuse, R15, 0x2 ;  /* 0x0000000f030f7211 */ /* 0x040fe200078e10ff */
[C---:B------:R-:W-:Y:S02]  /*0a60*/  IMAD R14, R3.reuse, 0x4, R14 ;  /* 0x00000004030e7824 */ /* 0x040fe400078e020e */
[----:B0-----:R-:W-:Y:S01]  /*0a70*/  IMAD R16, R3, 0x10, R16 ;  /* 0x0000001003107824 */ /* 0x001fe200078e0210 */
[----:B--2---:R0:W-:Y:S04]  /*0a80*/  REDG.E.ADD.STRONG.GPU desc[UR6][R6.64], R17 ;  /* 0x000000110600798e */ /* 0x0041e8000c12e106 */
[----:B-1----:R0:W-:Y:S04]  /*0a90*/  REDG.E.ADD.STRONG.GPU desc[UR6][R8.64], R19 ;  /* 0x000000130800798e */ /* 0x0021e8000c12e106 */
[----:B---3--:R0:W-:Y:S04]  /*0aa0*/  REDG.E.ADD.STRONG.GPU desc[UR6][R10.64], R21 ;  /* 0x000000150a00798e */ /* 0x0081e8000c12e106 */
[----:B----4-:R0:W-:Y:S01]  /*0ab0*/  REDG.E.ADD.STRONG.GPU desc[UR6][R12.64], R23 ;  /* 0x000000170c00798e */ /* 0x0101e2000c12e106 */
[----:B------:R-:W-:Y:S05]  /*0ac0*/  @!P0 BRA `(.L_x_53) ;  /* 0xfffffffc00a48947 */ /* 0x000fea000383ffff */
[----:B------:R-:W-:Y:S05]  /*0ad0*/  EXIT ;  /* 0x000000000000794d */ /* 0x000fea0003800000 */
.L_x_54:
        /* <DEDUP_REMOVED lines=10> */
.L_x_69:


//--------------------- .text._Z19matmul_naive_kernelPKfS0_Pfiii --------------------------
	.section	.text._Z19matmul_naive_kernelPKfS0_Pfiii,"ax",@progbits
	.align	128
        .global         _Z19matmul_naive_kernelPKfS0_Pfiii
        .type           _Z19matmul_naive_kernelPKfS0_Pfiii,@function
        .size           _Z19matmul_naive_kernelPKfS0_Pfiii,(.L_x_70 - _Z19matmul_naive_kernelPKfS0_Pfiii)
        .other          _Z19matmul_naive_kernelPKfS0_Pfiii,@"STO_CUDA_ENTRY STV_DEFAULT"
_Z19matmul_naive_kernelPKfS0_Pfiii:
.text._Z19matmul_naive_kernelPKfS0_Pfiii:
[----:B------:R-:W-:Y:S01]  /*0000*/  LDC R1, c[0x0][0x37c] ;  /* 0x0000df00ff017b82 */ /* 0x000fe20000000800 */
[----:B------:R-:W0:Y:S07]  /*0010*/  S2R R3, SR_TID.X ;  /* 0x0000000000037919 */ /* 0x000e2e0000002100 */
[----:B------:R-:W0:Y:S01]  /*0020*/  S2UR UR4, SR_CTAID.X ;  /* 0x00000000000479c3 */ /* 0x000e220000002500 */
[----:B------:R-:W1:Y:S01]  /*0030*/  LDCU UR6, c[0x0][0x398] ;  /* 0x00007300ff0677ac */ /* 0x000e620008000800 */
[----:B------:R-:W2:Y:S06]  /*0040*/  S2R R5, SR_TID.Y ;  /* 0x0000000000057919 */ /* 0x000eac0000002200 */
[----:B------:R-:W0:Y:S08]  /*0050*/  LDC R0, c[0x0][0x360] ;  /* 0x0000d800ff007b82 */ /* 0x000e300000000800 */
[----:B------:R-:W2:Y:S08]  /*0060*/  S2UR UR5, SR_CTAID.Y ;  /* 0x00000000000579c3 */ /* 0x000eb00000002600 */
[----:B------:R-:W2:Y:S08]  /*0070*/  LDC R16, c[0x0][0x364] ;  /* 0x0000d900ff107b82 */ /* 0x000eb00000000800 */
[----:B------:R-:W3:Y:S01]  /*0080*/  LDC R17, c[0x0][0x3a0] ;  /* 0x0000e800ff117b82 */ /* 0x000ee20000000800 */
[----:B0-----:R-:W-:-:S02]  /*0090*/  IMAD R0, R0, UR4, R3 ;  /* 0x0000000400007c24 */ /* 0x001fc4000f8e0203 */
[----:B--2---:R-:W-:-:S03]  /*00a0*/  IMAD R16, R16, UR5, R5 ;  /* 0x0000000510107c24 */ /* 0x004fc6000f8e0205 */
[----:B---3--:R-:W-:-:S04]  /*00b0*/  ISETP.GE.AND P0, PT, R0, R17, PT ;  /* 0x000000110000720c */ /* 0x008fc80003f06270 */
[----:B-1----:R-:W-:-:S13]  /*00c0*/  ISETP.GE.OR P0, PT, R16, UR6, P0 ;  /* 0x0000000610007c0c */ /* 0x002fda0008706670 */
[----:B------:R-:W-:Y:S05]  /*00d0*/  @P0 EXIT ;  /* 0x000000000000094d */ /* 0x000fea0003800000 */
[----:B------:R-:W0:Y:S01]  /*00e0*/  LDC R19, c[0x0][0x39c] ;  /* 0x0000e700ff137b82 */ /* 0x000e220000000800 */
[----:B------:R-:W1:Y:S01]  /*00f0*/  LDCU.64 UR4, c[0x0][0x358] ;  /* 0x00006b00ff0477ac */ /* 0x000e620008000a00 */
[----:B------:R-:W-:Y:S01]  /*0100*/  HFMA2 R24, -RZ, RZ, 0, 0 ;  /* 0x00000000ff187431 */ /* 0x000fe200000001ff */
[----:B0-----:R-:W-:-:S13]  /*0110*/  ISETP.GE.AND P0, PT, R19, 0x1, PT ;  /* 0x000000011300780c */ /* 0x001fda0003f06270 */
[----:B-1----:R-:W-:Y:S05]  /*0120*/  @!P0 BRA `(.L_x_55) ;  /* 0x0000000400e08947 */ /* 0x002fea0003800000 */
[C---:B------:R-:W-:Y:S01]  /*0130*/  ISETP.GE.U32.AND P1, PT, R19.reuse, 0x8, PT ;  /* 0x000000081300780c */ /* 0x040fe20003f26070 */
[----:B------:R-:W-:Y:S01]  /*0140*/  IMAD R20, R16, R19, RZ ;  /* 0x0000001310147224 */ /* 0x000fe200078e02ff */
[----:B------:R-:W-:Y:S02]  /*0150*/  LOP3.LUT R27, R19, 0x7, RZ, 0xc0, !PT ;  /* 0x00000007131b7812 */ /* 0x000fe400078ec0ff */
[----:B------:R-:W-:Y:S02]  /*0160*/  MOV R24, RZ ;  /* 0x000000ff00187202 */ /* 0x000fe40000000f00 */
[----:B------:R-:W-:Y:S02]  /*0170*/  ISETP.NE.AND P0, PT, R27, RZ, PT ;  /* 0x000000ff1b00720c */ /* 0x000fe40003f05270 */
[----:B------:R-:W-:-:S05]  /*0180*/  MOV R21, RZ ;  /* 0x000000ff00157202 */ /* 0x000fca0000000f00 */
[----:B------:R-:W-:Y:S06]  /*0190*/  @!P1 BRA `(.L_x_56) ;  /* 0x0000000000c49947 */ /* 0x000fec0003800000 */
[----:B------:R-:W0:Y:S01]  /*01a0*/  LDC.64 R2, c[0x0][0x380] ;  /* 0x0000e000ff027b82 */ /* 0x000e220000000a00 */
[----:B------:R-:W-:Y:S02]  /*01b0*/  LOP3.LUT R21, R19, 0x7ffffff8, RZ, 0xc0, !PT ;  /* 0x7ffffff813157812 */ /* 0x000fe400078ec0ff */
[----:B------:R-:W-:Y:S02]  /*01c0*/  MOV R24, RZ ;  /* 0x000000ff00187202 */ /* 0x000fe40000000f00 */
[----:B------:R-:W-:Y:S02]  /*01d0*/  MOV R18, R0 ;  /* 0x0000000000127202 */ /* 0x000fe40000000f00 */
[----:B------:R-:W-:Y:S01]  /*01e0*/  IADD3 R22, PT, PT, -R21, RZ, RZ ;  /* 0x000000ff15167210 */ /* 0x000fe20007ffe1ff */
[----:B0-----:R-:W-:-:S03]  /*01f0*/  IMAD.WIDE.U32 R2, R20, 0x4, R2 ;  /* 0x0000000414027825 */ /* 0x001fc600078e0002 */
[----:B------:R-:W-:-:S04]  /*0200*/  IADD3 R4, P1, PT, R2, 0x10, RZ ;  /* 0x0000001002047810 */ /* 0x000fc80007f3e0ff */
[----:B------:R-:W-:-:S09]  /*0210*/  IADD3.X R5, PT, PT, RZ, R3, RZ, P1, !PT ;  /* 0x00000003ff057210 */ /* 0x000fd20000ffe4ff */
.L_x_57:
[----:B------:R-:W0:Y:S01]  /*0220*/  LDC.64 R14, c[0x0][0x388] ;  /* 0x0000e200ff0e7b82 */ /* 0x000e220000000a00 */
[----:B------:R-:W-:Y:S02]  /*0230*/  MOV R2, R4 ;  /* 0x0000000400027202 */ /* 0x000fe40000000f00 */
[----:B------:R-:W-:-:S05]  /*0240*/  MOV R3, R5 ;  /* 0x0000000500037202 */ /* 0x000fca0000000f00 */
[----:B------:R-:W2:Y:S04]  /*0250*/  LDG.E R25, desc[UR4][R2.64+-0x10] ;  /* 0xfffff00402197981 */ /* 0x000ea8000c1e1900 */
[----:B------:R-:W3:Y:S04]  /*0260*/  LDG.E R23, desc[UR4][R2.64+-0xc] ;  /* 0xfffff40402177981 */ /* 0x000ee8000c1e1900 */
[----:B------:R-:W4:Y:S04]  /*0270*/  LDG.E R29, desc[UR4][R2.64+-0x8] ;  /* 0xfffff804021d7981 */ /* 0x000f28000c1e1900 */
[----:B------:R-:W5:Y:S01]  /*0280*/  LDG.E R28, desc[UR4][R2.64+-0x4] ;  /* 0xfffffc04021c7981 */ /* 0x000f62000c1e1900 */
[----:B0-----:R-:W-:-:S05]  /*0290*/  IMAD.WIDE R14, R18, 0x4, R14 ;  /* 0x00000004120e7825 */ /* 0x001fca00078e020e */
[----:B------:R0:W2:Y:S01]  /*02a0*/  LDG.E R26, desc[UR4][R14.64] ;  /* 0x000000040e1a7981 */ /* 0x0000a2000c1e1900 */
[----:B------:R-:W-:-:S04]  /*02b0*/  IMAD.WIDE R12, R17, 0x4, R14 ;  /* 0x00000004110c7825 */ /* 0x000fc800078e020e */
[C---:B------:R-:W-:Y:S02]  /*02c0*/  IMAD.WIDE R4, R17.reuse, 0x4, R12 ;  /* 0x0000000411047825 */ /* 0x040fe400078e020c */
[----:B------:R-:W3:Y:S02]  /*02d0*/  LDG.E R12, desc[UR4][R12.64] ;  /* 0x000000040c0c7981 */ /* 0x000ee4000c1e1900 */
[C---:B------:R-:W-:Y:S02]  /*02e0*/  IMAD.WIDE R8, R17.reuse, 0x4, R4 ;  /* 0x0000000411087825 */ /* 0x040fe400078e0204 */
[----:B------:R-:W4:Y:S02]  /*02f0*/  LDG.E R4, desc[UR4][R4.64] ;  /* 0x0000000404047981 */ /* 0x000f24000c1e1900 */
[C---:B------:R-:W-:Y:S02]  /*0300*/  IMAD.WIDE R6, R17.reuse, 0x4, R8 ;  /* 0x0000000411067825 */ /* 0x040fe400078e0208 */
[----:B------:R-:W5:Y:S02]  /*0310*/  LDG.E R8, desc[UR4][R8.64] ;  /* 0x0000000408087981 */ /* 0x000f64000c1e1900 */
[----:B------:R-:W-:-:S02]  /*0320*/  IMAD.WIDE R10, R17, 0x4, R6 ;  /* 0x00000004110a7825 */ /* 0x000fc400078e0206 */
[----:B------:R-:W5:Y:S04]  /*0330*/  LDG.E R5, desc[UR4][R2.64] ;  /* 0x0000000402057981 */ /* 0x000f68000c1e1900 */
[----:B------:R-:W5:Y:S01]  /*0340*/  LDG.E R6, desc[UR4][R6.64] ;  /* 0x0000000406067981 */ /* 0x000f62000c1e1900 */
[----:B0-----:R-:W-:-:S03]  /*0350*/  IMAD.WIDE R14, R17, 0x4, R10 ;  /* 0x00000004110e7825 */ /* 0x001fc600078e020a */
[----:B------:R-:W5:Y:S04]  /*0360*/  LDG.E R10, desc[UR4][R10.64] ;  /* 0x000000040a0a7981 */ /* 0x000f68000c1e1900 */
[----:B------:R-:W5:Y:S04]  /*0370*/  LDG.E R13, desc[UR4][R14.64] ;  /* 0x000000040e0d7981 */ /* 0x000f68000c1e1900 */
[----:B------:R-:W5:Y:S04]  /*0380*/  LDG.E R7, desc[UR4][R2.64+0x4] ;  /* 0x0000040402077981 */ /* 0x000f68000c1e1900 */
[----:B------:R-:W5:Y:S01]  /*0390*/  LDG.E R9, desc[UR4][R2.64+0xc] ;  /* 0x00000c0402097981 */ /* 0x000f62000c1e1900 */
[----:B--2---:R-:W-:Y:S01]  /*03a0*/  FFMA R26, R25, R26, R24 ;  /* 0x0000001a191a7223 */ /* 0x004fe20000000018 */
[----:B------:R-:W-:-:S02]  /*03b0*/  IMAD.WIDE R24, R17, 0x4, R14 ;  /* 0x0000000411187825 */ /* 0x000fc400078e020e */
[----:B------:R-:W2:Y:S04]  /*03c0*/  LDG.E R14, desc[UR4][R2.64+0x8] ;  /* 0x00000804020e7981 */ /* 0x000ea8000c1e1900 */
[----:B------:R-:W2:Y:S01]  /*03d0*/  LDG.E R24, desc[UR4][R24.64] ;  /* 0x0000000418187981 */ /* 0x000ea2000c1e1900 */
[----:B---3--:R-:W-:Y:S01]  /*03e0*/  FFMA R12, R23, R12, R26 ;  /* 0x0000000c170c7223 */ /* 0x008fe2000000001a */
[----:B------:R-:W-:-:S03]  /*03f0*/  IADD3 R22, PT, PT, R22, 0x8, RZ ;  /* 0x0000000816167810 */ /* 0x000fc60007ffe0ff */
[----:B----4-:R-:W-:Y:S01]  /*0400*/  FFMA R29, R29, R4, R12 ;  /* 0x000000041d1d7223 */ /* 0x010fe2000000000c */
[----:B------:R-:W-:-:S03]  /*0410*/  ISETP.NE.AND P1, PT, R22, RZ, PT ;  /* 0x000000ff1600720c */ /* 0x000fc60003f25270 */
[----:B-----5:R-:W-:Y:S01]  /*0420*/  FFMA R8, R28, R8, R29 ;  /* 0x000000081c087223 */ /* 0x020fe2000000001d */
[----:B------:R-:W-:-:S03]  /*0430*/  IADD3 R4, P2, PT, R2, 0x20, RZ ;  /* 0x0000002002047810 */ /* 0x000fc60007f5e0ff */
[----:B------:R-:W-:Y:S01]  /*0440*/  FFMA R6, R5, R6, R8 ;  /* 0x0000000605067223 */ /* 0x000fe20000000008 */
[----:B------:R-:W-:Y:S02]  /*0450*/  IADD3.X R5, PT, PT, RZ, R3, RZ, P2, !PT ;  /* 0x00000003ff057210 */ /* 0x000fe400017fe4ff */
[----:B------:R-:W-:Y:S01]  /*0460*/  LEA R18, R17, R18, 0x3 ;  /* 0x0000001211127211 */ /* 0x000fe200078e18ff */
[----:B------:R-:W-:-:S04]  /*0470*/  FFMA R7, R7, R10, R6 ;  /* 0x0000000a07077223 */ /* 0x000fc80000000006 */
[----:B--2---:R-:W-:-:S04]  /*0480*/  FFMA R14, R14, R13, R7 ;  /* 0x0000000d0e0e7223 */ /* 0x004fc80000000007 */
[----:B------:R-:W-:Y:S01]  /*0490*/  FFMA R24, R9, R24, R14 ;  /* 0x0000001809187223 */ /* 0x000fe2000000000e */
[----:B------:R-:W-:Y:S06]  /*04a0*/  @P1 BRA `(.L_x_57) ;  /* 0xfffffffc005c1947 */ /* 0x000fec000383ffff */
.L_x_56:
[----:B------:R-:W-:Y:S05]  /*04b0*/  @!P0 BRA `(.L_x_55) ;  /* 0x0000000000fc8947 */ /* 0x000fea0003800000 */
[----:B------:R-:W-:Y:S02]  /*04c0*/  ISETP.GE.U32.AND P1, PT, R27, 0x4, PT ;  /* 0x000000041b00780c */ /* 0x000fe40003f26070 */
[----:B------:R-:W-:-:S04]  /*04d0*/  LOP3.LUT R14, R19, 0x3, RZ, 0xc0, !PT ;  /* 0x00000003130e7812 */ /* 0x000fc800078ec0ff */
[----:B------:R-:W-:-:S07]  /*04e0*/  ISETP.NE.AND P0, PT, R14, RZ, PT ;  /* 0x000000ff0e00720c */ /* 0x000fce0003f05270 */
[----:B------:R-:W-:Y:S06]  /*04f0*/  @!P1 BRA `(.L_x_58) ;  /* 0x00000000006c9947 */ /* 0x000fec0003800000 */
[----:B------:R-:W0:Y:S01]  /*0500*/  LDC.64 R4, c[0x0][0x388] ;  /* 0x0000e200ff047b82 */ /* 0x000e220000000a00 */
[----:B------:R-:W1:Y:S01]  /*0510*/  LDCU.64 UR6, c[0x0][0x380] ;  /* 0x00007000ff0677ac */ /* 0x000e620008000a00 */
[----:B------:R-:W-:Y:S01]  /*0520*/  IMAD R7, R21, R17, R0 ;  /* 0x0000001115077224 */ /* 0x000fe200078e0200 */
[CC--:B------:R-:W-:Y:S02]  /*0530*/  IADD3 R3, PT, PT, R20.reuse, R21.reuse, RZ ;  /* 0x0000001514037210 */ /* 0x0c0fe40007ffe0ff */
[----:B------:R-:W-:-:S03]  /*0540*/  IADD3 R8, P1, PT, R20, R21, RZ ;  /* 0x0000001514087210 */ /* 0x000fc60007f3e0ff */
[----:B------:R-:W2:Y:S01]  /*0550*/  LDC.64 R12, c[0x0][0x380] ;  /* 0x0000e000ff0c7b82 */ /* 0x000ea20000000a00 */
[----:B0-----:R-:W-:-:S04]  /*0560*/  IMAD.WIDE R4, R7, 0x4, R4 ;  /* 0x0000000407047825 */ /* 0x001fc800078e0204 */
[----:B------:R-:W-:Y:S02]  /*0570*/  IMAD.WIDE R6, R17, 0x4, R4 ;  /* 0x0000000411067825 */ /* 0x000fe400078e0204 */
[----:B------:R-:W3:Y:S02]  /*0580*/  LDG.E R4, desc[UR4][R4.64] ;  /* 0x0000000404047981 */ /* 0x000ee4000c1e1900 */
[----:B--2---:R-:W-:Y:S01]  /*0590*/  IMAD.WIDE.U32 R12, R3, 0x4, R12 ;  /* 0x00000004030c7825 */ /* 0x004fe200078e000c */
[----:B------:R-:W-:Y:S02]  /*05a0*/  IADD3.X R3, PT, PT, RZ, RZ, RZ, P1, !PT ;  /* 0x000000ffff037210 */ /* 0x000fe40000ffe4ff */
[----:B-1----:R-:W-:-:S03]  /*05b0*/  LEA R2, P1, R8, UR6, 0x2 ;  /* 0x0000000608027c11 */ /* 0x002fc6000f8210ff */
[----:B------:R-:W3:Y:S01]  /*05c0*/  LDG.E R13, desc[UR4][R12.64] ;  /* 0x000000040c0d7981 */ /* 0x000ee2000c1e1900 */
[----:B------:R-:W-:Y:S01]  /*05d0*/  LEA.HI.X R3, R8, UR7, R3, 0x2, P1 ;  /* 0x0000000708037c11 */ /* 0x000fe200088f1403 */
[C---:B------:R-:W-:Y:S02]  /*05e0*/  IMAD.WIDE R8, R17.reuse, 0x4, R6 ;  /* 0x0000000411087825 */ /* 0x040fe400078e0206 */
[----:B------:R-:W2:Y:S04]  /*05f0*/  LDG.E R6, desc[UR4][R6.64] ;  /* 0x0000000406067981 */ /* 0x000ea8000c1e1900 */
[----:B------:R-:W2:Y:S01]  /*0600*/  LDG.E R15, desc[UR4][R2.64+0x4] ;  /* 0x00000404020f7981 */ /* 0x000ea2000c1e1900 */
[----:B------:R-:W-:-:S03]  /*0610*/  IMAD.WIDE R10, R17, 0x4, R8 ;  /* 0x00000004110a7825 */ /* 0x000fc600078e0208 */
[----:B------:R-:W4:Y:S04]  /*0620*/  LDG.E R22, desc[UR4][R8.64] ;  /* 0x0000000408167981 */ /* 0x000f28000c1e1900 */
[----:B------:R-:W4:Y:S04]  /*0630*/  LDG.E R18, desc[UR4][R2.64+0x8] ;  /* 0x0000080402127981 */ /* 0x000f28000c1e1900 */
[----:B------:R-:W5:Y:S04]  /*0640*/  LDG.E R26, desc[UR4][R2.64+0xc] ;  /* 0x00000c04021a7981 */ /* 0x000f68000c1e1900 */
[----:B------:R-:W5:Y:S01]  /*0650*/  LDG.E R10, desc[UR4][R10.64] ;  /* 0x000000040a0a7981 */ /* 0x000f62000c1e1900 */
[----:B------:R-:W-:Y:S01]  /*0660*/  IADD3 R21, PT, PT, R21, 0x4, RZ ;  /* 0x0000000415157810 */ /* 0x000fe20007ffe0ff */
[----:B---3--:R-:W-:-:S04]  /*0670*/  FFMA R24, R13, R4, R24 ;  /* 0x000000040d187223 */ /* 0x008fc80000000018 */
[----:B--2---:R-:W-:-:S04]  /*0680*/  FFMA R15, R15, R6, R24 ;  /* 0x000000060f0f7223 */ /* 0x004fc80000000018 */
[----:B----4-:R-:W-:-:S04]  /*0690*/  FFMA R15, R18, R22, R15 ;  /* 0x00000016120f7223 */ /* 0x010fc8000000000f */
[----:B-----5:R-:W-:-:S07]  /*06a0*/  FFMA R24, R26, R10, R15 ;  /* 0x0000000a1a187223 */ /* 0x020fce000000000f */
.L_x_58:
[----:B------:R-:W-:Y:S05]  /*06b0*/  @!P0 BRA `(.L_x_55) ;  /* 0x00000000007c8947 */ /* 0x000fea0003800000 */
[----:B------:R-:W-:Y:S01]  /*06c0*/  ISETP.NE.AND P1, PT, R14, 0x1, PT ;  /* 0x000000010e00780c */ /* 0x000fe20003f25270 */
[----:B------:R-:W0:Y:S01]  /*06d0*/  LDC.64 R10, c[0x0][0x380] ;  /* 0x0000e000ff0a7b82 */ /* 0x000e220000000a00 */
[----:B------:R-:W-:-:S04]  /*06e0*/  LOP3.LUT R19, R19, 0x1, RZ, 0xc0, !PT ;  /* 0x0000000113137812 */ /* 0x000fc800078ec0ff */
[----:B------:R-:W-:-:S03]  /*06f0*/  ISETP.NE.U32.AND P0, PT, R19, 0x1, PT ;  /* 0x000000011300780c */ /* 0x000fc60003f05070 */
[----:B------:R-:W1:Y:S04]  /*0700*/  LDC.64 R8, c[0x0][0x388] ;  /* 0x0000e200ff087b82 */ /* 0x000e680000000a00 */
[CC--:B------:R-:W-:Y:S02]  /*0710*/  @P1 IADD3 R13, PT, PT, R20.reuse, R21.reuse, RZ ;  /* 0x00000015140d1210 */ /* 0x0c0fe40007ffe0ff */
[----:B------:R-:W-:Y:S02]  /*0720*/  @P1 IADD3 R12, P2, PT, R20, R21, RZ ;  /* 0x00000015140c1210 */ /* 0x000fe40007f5e0ff */
[----:B------:R-:W2:Y:S02]  /*0730*/  @P1 LDC.64 R2, c[0x0][0x380] ;  /* 0x0000e000ff021b82 */ /* 0x000ea40000000a00 */
[----:B------:R-:W-:-:S06]  /*0740*/  @P1 IADD3.X R14, PT, PT, RZ, RZ, RZ, P2, !PT ;  /* 0x000000ffff0e1210 */ /* 0x000fcc00017fe4ff */
[----:B------:R-:W3:Y:S01]  /*0750*/  LDC.64 R4, c[0x0][0x380] ;  /* 0x0000e000ff047b82 */ /* 0x000ee20000000a00 */
[----:B0-----:R-:W-:-:S04]  /*0760*/  @P1 IMAD.WIDE.U32 R10, R13, 0x4, R10 ;  /* 0x000000040d0a1825 */ /* 0x001fc800078e000a */
[C---:B------:R-:W-:Y:S01]  /*0770*/  @P1 IMAD R13, R21.reuse, R17, R0 ;  /* 0x00000011150d1224 */ /* 0x040fe200078e0200 */
[----:B------:R-:W-:Y:S01]  /*0780*/  @P1 IADD3 R21, PT, PT, R21, 0x2, RZ ;  /* 0x0000000215151810 */ /* 0x000fe20007ffe0ff */
[----:B------:R-:W4:Y:S01]  /*0790*/  @P1 LDG.E R11, desc[UR4][R10.64] ;  /* 0x000000040a0b1981 */ /* 0x000f22000c1e1900 */
[----:B------:R-:W0:Y:S01]  /*07a0*/  LDC.64 R6, c[0x0][0x388] ;  /* 0x0000e200ff067b82 */ /* 0x000e220000000a00 */
[----:B-1----:R-:W-:Y:S01]  /*07b0*/  @P1 IMAD.WIDE R8, R13, 0x4, R8 ;  /* 0x000000040d081825 */ /* 0x002fe200078e0208 */
[----:B------:R-:W-:Y:S02]  /*07c0*/  @!P0 IADD3 R15, PT, PT, R20, R21, RZ ;  /* 0x00000015140f8210 */ /* 0x000fe40007ffe0ff */
[----:B--2---:R-:W-:Y:S01]  /*07d0*/  @P1 LEA R2, P2, R12, R2, 0x2 ;  /* 0x000000020c021211 */ /* 0x004fe200078410ff */
[----:B------:R-:W-:-:S03]  /*07e0*/  @!P0 IMAD R21, R21, R17, R0 ;  /* 0x0000001115158224 */ /* 0x000fc600078e0200 */
[----:B------:R-:W-:Y:S01]  /*07f0*/  @P1 LEA.HI.X R3, R12, R3, R14, 0x2, P2 ;  /* 0x000000030c031211 */ /* 0x000fe200010f140e */
[----:B------:R-:W-:Y:S01]  /*0800*/  @P1 IMAD.WIDE R12, R17, 0x4, R8 ;  /* 0x00000004110c1825 */ /* 0x000fe200078e0208 */
[----:B------:R-:W4:Y:S03]  /*0810*/  @P1 LDG.E R14, desc[UR4][R8.64] ;  /* 0x00000004080e1981 */ /* 0x000f26000c1e1900 */
[----:B---3--:R-:W-:Y:S01]  /*0820*/  @!P0 IMAD.WIDE.U32 R4, R15, 0x4, R4 ;  /* 0x000000040f048825 */ /* 0x008fe200078e0004 */
[----:B------:R-:W2:Y:S04]  /*0830*/  @P1 LDG.E R2, desc[UR4][R2.64+0x4] ;  /* 0x0000040402021981 */ /* 0x000ea8000c1e1900 */
[----:B------:R-:W2:Y:S01]  /*0840*/  @P1 LDG.E R12, desc[UR4][R12.64] ;  /* 0x000000040c0c1981 */ /* 0x000ea2000c1e1900 */
[----:B0-----:R-:W-:-:S03]  /*0850*/  @!P0 IMAD.WIDE R6, R21, 0x4, R6 ;  /* 0x0000000415068825 */ /* 0x001fc600078e0206 */
[----:B------:R-:W3:Y:S04]  /*0860*/  @!P0 LDG.E R5, desc[UR4][R4.64] ;  /* 0x0000000404058981 */ /* 0x000ee8000c1e1900 */
[----:B------:R-:W3:Y:S01]  /*0870*/  @!P0 LDG.E R6, desc[UR4][R6.64] ;  /* 0x0000000406068981 */ /* 0x000ee2000c1e1900 */
[----:B----4-:R-:W-:-:S04]  /*0880*/  @P1 FFMA R11, R11, R14, R24 ;  /* 0x0000000e0b0b1223 */ /* 0x010fc80000000018 */
[----:B--2---:R-:W-:-:S04]  /*0890*/  @P1 FFMA R24, R2, R12, R11 ;  /* 0x0000000c02181223 */ /* 0x004fc8000000000b */
[----:B---3--:R-:W-:-:S07]  /*08a0*/  @!P0 FFMA R24, R5, R6, R24 ;  /* 0x0000000605188223 */ /* 0x008fce0000000018 */
.L_x_55:
[----:B------:R-:W0:Y:S01]  /*08b0*/  LDC.64 R2, c[0x0][0x390] ;  /* 0x0000e400ff027b82 */ /* 0x000e220000000a00 */
[----:B------:R-:W-:-:S04]  /*08c0*/  IMAD R17, R16, R17, R0 ;  /* 0x0000001110117224 */ /* 0x000fc800078e0200 */
[----:B0-----:R-:W-:-:S05]  /*08d0*/  IMAD.WIDE R2, R17, 0x4, R2 ;  /* 0x0000000411027825 */ /* 0x001fca00078e0202 */
[----:B------:R-:W-:Y:S01]  /*08e0*/  STG.E desc[UR4][R2.64], R24 ;  /* 0x0000001802007986 */ /* 0x000fe2000c101904 */
[----:B------:R-:W-:Y:S05]  /*08f0*/  EXIT ;  /* 0x000000000000794d */ /* 0x000fea0003800000 */
.L_x_59:
        /* <DEDUP_REMOVED lines=16> */
.L_x_70:


//--------------------- .text._Z24add_block_offsets_kernelPfPKfi --------------------------
	.section	.text._Z24add_block_offsets_kernelPfPKfi,"ax",@progbits
	.align	128
        .global         _Z24add_block_offsets_kernelPfPKfi
        .type           _Z24add_block_offsets_kernelPfPKfi,@function
        .size           _Z24add_block_offsets_kernelPfPKfi,(.L_x_71 - _Z24add_block_offsets_kernelPfPKfi)
        .other          _Z24add_block_offsets_kernelPfPKfi,@"STO_CUDA_ENTRY STV_DEFAULT"
_Z24add_block_offsets_kernelPfPKfi:
.text._Z24add_block_offsets_kernelPfPKfi:
[----:B------:R-:W-:Y:S01]  /*0000*/  LDC R1, c[0x0][0x37c] ;  /* 0x0000df00ff017b82 */ /* 0x000fe20000000800 */
[----:B------:R-:W0:Y:S01]  /*0010*/  S2R R9, SR_CTAID.X ;  /* 0x0000000000097919 */ /* 0x000e220000002500 */
[----:B------:R-:W0:Y:S01]  /*0020*/  LDCU UR4, c[0x0][0x360] ;  /* 0x00006c00ff0477ac */ /* 0x000e220008000800 */
[----:B------:R-:W0:Y:S01]  /*0030*/  S2R R0, SR_TID.X ;  /* 0x0000000000007919 */ /* 0x000e220000002100 */
[----:B------:R-:W1:Y:S01]  /*0040*/  LDCU UR5, c[0x0][0x390] ;  /* 0x00007200ff0577ac */ /* 0x000e620008000800 */
[----:B0-----:R-:W-:-:S05]  /*0050*/  IMAD R7, R9, UR4, R0 ;  /* 0x0000000409077c24 */ /* 0x001fca000f8e0200 */
[----:B-1----:R-:W-:-:S13]  /*0060*/  ISETP.GE.AND P0, PT, R7, UR5, PT ;  /* 0x0000000507007c0c */ /* 0x002fda000bf06270 */
[----:B------:R-:W-:Y:S05]  /*0070*/  @P0 EXIT ;  /* 0x000000000000094d */ /* 0x000fea0003800000 */
[----:B------:R-:W0:Y:S01]  /*0080*/  LDC.64 R2, c[0x0][0x388] ;  /* 0x0000e200ff027b82 */ /* 0x000e220000000a00 */
[----:B------:R-:W1:Y:S07]  /*0090*/  LDCU.64 UR4, c[0x0][0x358] ;  /* 0x00006b00ff0477ac */ /* 0x000e6e0008000a00 */
[----:B------:R-:W2:Y:S01]  /*00a0*/  LDC.64 R4, c[0x0][0x380] ;  /* 0x0000e000ff047b82 */ /* 0x000ea20000000a00 */
[----:B0-----:R-:W-:-:S06]  /*00b0*/  IMAD.WIDE.U32 R2, R9, 0x4, R2 ;  /* 0x0000000409027825 */ /* 0x001fcc00078e0002 */
[----:B-1----:R-:W3:Y:S01]  /*00c0*/  LDG.E R2, desc[UR4][R2.64] ;  /* 0x0000000402027981 */ /* 0x002ee2000c1e1900 */
[----:B--2---:R-:W-:-:S05]  /*00d0*/  IMAD.WIDE R4, R7, 0x4, R4 ;  /* 0x0000000407047825 */ /* 0x004fca00078e0204 */
[----:B------:R-:W3:Y:S02]  /*00e0*/  LDG.E R7, desc[UR4][R4.64] ;  /* 0x0000000404077981 */ /* 0x000ee4000c1e1900 */
[----:B---3--:R-:W-:-:S05]  /*00f0*/  FADD R7, R2, R7 ;  /* 0x0000000702077221 */ /* 0x008fca0000000000 */
[----:B------:R-:W-:Y:S01]  /*0100*/  STG.E desc[UR4][R4.64], R7 ;  /* 0x0000000704007986 */ /* 0x000fe2000c101904 */
[----:B------:R-:W-:Y:S05]  /*0110*/  EXIT ;  /* 0x000000000000794d */ /* 0x000fea0003800000 */
.L_x_60:
        /* <DEDUP_REMOVED lines=14> */
.L_x_71:


//--------------------- .text._Z11relu_kernelPKfPfi --------------------------
	.section	.text._Z11relu_kernelPKfPfi,"ax",@progbits
	.align	128
        .global         _Z11relu_kernelPKfPfi
        .type           _Z11relu_kernelPKfPfi,@function
        .size           _Z11relu_kernelPKfPfi,(.L_x_72 - _Z11relu_kernelPKfPfi)
        .other          _Z11relu_kernelPKfPfi,@"STO_CUDA_ENTRY STV_DEFAULT"
_Z11relu_kernelPKfPfi:
.text._Z11relu_kernelPKfPfi:
        /* <DEDUP_REMOVED lines=9> */
[----:B------:R-:W1:Y:S07]  /*0090*/  LDCU.64 UR4, c[0x0][0x358] ;  /* 0x00006b00ff0477ac */ /* 0x000e6e0008000a00 */
[----:B------:R-:W2:Y:S01]  /*00a0*/  LDC.64 R4, c[0x0][0x388] ;  /* 0x0000e200ff047b82 */ /* 0x000ea20000000a00 */
[----:B0-----:R-:W-:-:S06]  /*00b0*/  IMAD.WIDE R2, R7, 0x4, R2 ;  /* 0x0000000407027825 */ /* 0x001fcc00078e0202 */
[----:B-1----:R-:W3:Y:S01]  /*00c0*/  LDG.E R2, desc[UR4][R2.64] ;  /* 0x0000000402027981 */ /* 0x002ee2000c1e1900 */
[----:B--2---:R-:W-:Y:S01]  /*00d0*/  IMAD.WIDE R4, R7, 0x4, R4 ;  /* 0x0000000407047825 */ /* 0x004fe200078e0204 */
[----:B---3--:R-:W-:-:S05]  /*00e0*/  FMNMX R7, RZ, R2, !PT ;  /* 0x00000002ff077209 */ /* 0x008fca0007800000 */
[----:B------:R-:W-:Y:S01]  /*00f0*/  STG.E desc[UR4][R4.64], R7 ;  /* 0x0000000704007986 */ /* 0x000fe2000c101904 */
[----:B------:R-:W-:Y:S05]  /*0100*/  EXIT ;  /* 0x000000000000794d */ /* 0x000fea0003800000 */
.L_x_61:
        /* <DEDUP_REMOVED lines=15> */
.L_x_72:


//--------------------- .text._Z11axpy_kernelfPKfPfi --------------------------
	.section	.text._Z11axpy_kernelfPKfPfi,"ax",@progbits
	.align	128
        .global         _Z11axpy_kernelfPKfPfi
        .type           _Z11axpy_kernelfPKfPfi,@function
        .size           _Z11axpy_kernelfPKfPfi,(.L_x_73 - _Z11axpy_kernelfPKfPfi)
        .other          _Z11axpy_kernelfPKfPfi,@"STO_CUDA_ENTRY STV_DEFAULT"
_Z11axpy_kernelfPKfPfi:
.text._Z11axpy_kernelfPKfPfi:
        /* <DEDUP_REMOVED lines=10> */
[----:B------:R-:W2:Y:S06]  /*00a0*/  LDCU UR6, c[0x0][0x380] ;  /* 0x00007000ff0677ac */ /* 0x000eac0008000800 */
[----:B------:R-:W3:Y:S01]  /*00b0*/  LDC.64 R4, c[0x0][0x390] ;  /* 0x0000e400ff047b82 */ /* 0x000ee20000000a00 */
[----:B0-----:R-:W-:-:S06]  /*00c0*/  IMAD.WIDE R2, R7, 0x4, R2 ;  /* 0x0000000407027825 */ /* 0x001fcc00078e0202 */
[----:B-1----:R-:W2:Y:S01]  /*00d0*/  LDG.E R2, desc[UR4][R2.64] ;  /* 0x0000000402027981 */ /* 0x002ea2000c1e1900 */
[----:B---3--:R-:W-:-:S05]  /*00e0*/  IMAD.WIDE R4, R7, 0x4, R4 ;  /* 0x0000000407047825 */ /* 0x008fca00078e0204 */
[----:B------:R-:W2:Y:S02]  /*00f0*/  LDG.E R7, desc[UR4][R4.64] ;  /* 0x0000000404077981 */ /* 0x000ea4000c1e1900 */
[----:B--2---:R-:W-:-:S05]  /*0100*/  FFMA R7, R2, UR6, R7 ;  /* 0x0000000602077c23 */ /* 0x004fca0008000007 */
[----:B------:R-:W-:Y:S01]  /*0110*/  STG.E desc[UR4][R4.64], R7 ;  /* 0x0000000704007986 */ /* 0x000fe2000c101904 */
[----:B------:R-:W-:Y:S05]  /*0120*/  EXIT ;  /* 0x000000000000794d */ /* 0x000fea0003800000 */
.L_x_62:
        /* <DEDUP_REMOVED lines=13> */
.L_x_73:


//--------------------- .text._Z17vector_add_kernelPKfS0_Pfi --------------------------
	.section	.text._Z17vector_add_kernelPKfS0_Pfi,"ax",@progbits
	.align	128
        .global         _Z17vector_add_kernelPKfS0_Pfi
        .type           _Z17vector_add_kernelPKfS0_Pfi,@function
        .size           _Z17vector_add_kernelPKfS0_Pfi,(.L_x_74 - _Z17vector_add_kernelPKfS0_Pfi)
        .other          _Z17vector_add_kernelPKfS0_Pfi,@"STO_CUDA_ENTRY STV_DEFAULT"
_Z17vector_add_kernelPKfS0_Pfi:
.text._Z17vector_add_kernelPKfS0_Pfi:
        /* <DEDUP_REMOVED lines=10> */
[----:B------:R-:W2:Y:S08]  /*00a0*/  LDC.64 R4, c[0x0][0x388] ;  /* 0x0000e200ff047b82 */ /* 0x000eb00000000a00 */
[----:B------:R-:W3:Y:S01]  /*00b0*/  LDC.64 R6, c[0x0][0x390] ;  /* 0x0000e400ff067b82 */ /* 0x000ee20000000a00 */
[----:B0-----:R-:W-:-:S06]  /*00c0*/  IMAD.WIDE R2, R9, 0x4, R2 ;  /* 0x0000000409027825 */ /* 0x001fcc00078e0202 */
[----:B-1----:R-:W4:Y:S01]  /*00d0*/  LDG.E R2, desc[UR4][R2.64] ;  /* 0x0000000402027981 */ /* 0x002f22000c1e1900 */
[----:B--2---:R-:W-:-:S06]  /*00e0*/  IMAD.WIDE R4, R9, 0x4, R4 ;  /* 0x0000000409047825 */ /* 0x004fcc00078e0204 */
[----:B------:R-:W4:Y:S01]  /*00f0*/  LDG.E R5, desc[UR4][R4.64] ;  /* 0x0000000404057981 */ /* 0x000f22000c1e1900 */
[----:B---3--:R-:W-:-:S04]  /*0100*/  IMAD.WIDE R6, R9, 0x4, R6 ;  /* 0x0000000409067825 */ /* 0x008fc800078e0206 */
[----:B----4-:R-:W-:-:S05]  /*0110*/  FADD R9, R2, R5 ;  /* 0x0000000502097221 */ /* 0x010fca0000000000 */
[----:B------:R-:W-:Y:S01]  /*0120*/  STG.E desc[UR4][R6.64], R9 ;  /* 0x0000000906007986 */ /* 0x000fe2000c101904 */
[----:B------:R-:W-:Y:S05]  /*0130*/  EXIT ;  /* 0x000000000000794d */ /* 0x000fea0003800000 */
.L_x_63:
        /* <DEDUP_REMOVED lines=12> */
.L_x_74:


//--------------------- .nv.shared._Z19matmul_tiled_kernelILi16EEvPKfS1_Pfiii --------------------------
	.section	.nv.shared._Z19matmul_tiled_kernelILi16EEvPKfS1_Pfiii,"aw",@nobits
	.sectionflags	@""
	.align	4
.nv.shared._Z19matmul_tiled_kernelILi16EEvPKfS1_Pfiii:
	.zero		3072


//--------------------- .nv.shared.reserved.0     --------------------------
	.section	.nv.shared.reserved.0,"aw",@nobits
	.weak		__nv_reservedSMEM_offset_0_alias
	.size		__nv_reservedSMEM_offset_0_alias, 0, 64
	.other		__nv_reservedSMEM_offset_0_alias,@"STO_CUDA_RESERVED_SHARED STV_DEFAULT"
__nv_reservedSMEM_offset_0_alias:
	.zero		0
	.zero		64


//--------------------- .nv.shared._Z27block_exclusive_scan_kernelILi1024EEvPKfPfS2_i --------------------------
	.section	.nv.shared._Z27block_exclusive_scan_kernelILi1024EEvPKfPfS2_i,"aw",@nobits
	.sectionflags	@""
	.align	4
.nv.shared._Z27block_exclusive_scan_kernelILi1024EEvPKfPfS2_i:
	.zero		5120


//--------------------- .nv.shared._Z22reduction_block_kernelILi256EEvPKfPfi --------------------------
	.section	.nv.shared._Z22reduction_block_kernelILi256EEvPKfPfi,"aw",@nobits
	.sectionflags	@""
	.align	4
.nv.shared._Z22reduction_block_kernelILi256EEvPKfPfi:
	.zero		2048


//--------------------- .nv.shared._Z16histogram_kernelPKhiPj --------------------------
	.section	.nv.shared._Z16histogram_kernelPKhiPj,"aw",@nobits
	.sectionflags	@""
	.align	4
.nv.shared._Z16histogram_kernelPKhiPj:
	.zero		2048


//--------------------- .nv.constant0._Z19matmul_tiled_kernelILi16EEvPKfS1_Pfiii --------------------------
	.section	.nv.constant0._Z19matmul_tiled_kernelILi16EEvPKfS1_Pfiii,"a",@progbits
	.sectionflags	@""
	.align	4
.nv.constant0._Z19matmul_tiled_kernelILi16EEvPKfS1_Pfiii:
	.zero		932


//--------------------- .nv.constant0._Z27block_exclusive_scan_kernelILi1024EEvPKfPfS2_i --------------------------
	.section	.nv.constant0._Z27block_exclusive_scan_kernelILi1024EEvPKfPfS2_i,"a",@progbits
	.sectionflags	@""
	.align	4
.nv.constant0._Z27block_exclusive_scan_kernelILi1024EEvPKfPfS2_i:
	.zero		924


//--------------------- .nv.constant0._Z22reduction_block_kernelILi256EEvPKfPfi --------------------------
	.section	.nv.constant0._Z22reduction_block_kernelILi256EEvPKfPfi,"a",@progbits
	.sectionflags	@""
	.align	4
.nv.constant0._Z22reduction_block_kernelILi256EEvPKfPfi:
	.zero		916


//--------------------- .nv.constant0._Z17nbody_step_kernelP7float2_S0_PKfifff --------------------------
	.section	.nv.constant0._Z17nbody_step_kernelP7float2_S0_PKfifff,"a",@progbits
	.sectionflags	@""
	.align	4
.nv.constant0._Z17nbody_step_kernelP7float2_S0_PKfifff:
	.zero		936


//--------------------- .nv.constant0._Z15spmv_csr_kernelPKiS0_PKfS2_Pfi --------------------------
	.section	.nv.constant0._Z15spmv_csr_kernelPKiS0_PKfS2_Pfi,"a",@progbits
	.sectionflags	@""
	.align	4
.nv.constant0._Z15spmv_csr_kernelPKiS0_PKfS2_Pfi:
	.zero		940


//--------------------- .nv.constant0._Z16histogram_kernelPKhiPj --------------------------
	.section	.nv.constant0._Z16histogram_kernelPKhiPj,"a",@progbits
	.sectionflags	@""
	.align	4
.nv.constant0._Z16histogram_kernelPKhiPj:
	.zero		920


//--------------------- .nv.constant0._Z19matmul_naive_kernelPKfS0_Pfiii --------------------------
	.section	.nv.constant0._Z19matmul_naive_kernelPKfS0_Pfiii,"a",@progbits
	.sectionflags	@""
	.align	4
.nv.constant0._Z19matmul_naive_kernelPKfS0_Pfiii:
	.zero		932


//--------------------- .nv.constant0._Z24add_block_offsets_kernelPfPKfi --------------------------
	.section	.nv.constant0._Z24add_block_offsets_kernelPfPKfi,"a",@progbits
	.sectionflags	@""
	.align	4
.nv.constant0._Z24add_block_offsets_kernelPfPKfi:
	.zero		916


//--------------------- .nv.constant0._Z11relu_kernelPKfPfi --------------------------
	.section	.nv.constant0._Z11relu_kernelPKfPfi,"a",@progbits
	.sectionflags	@""
	.align	4
.nv.constant0._Z11relu_kernelPKfPfi:
	.zero		916


//--------------------- .nv.constant0._Z11axpy_kernelfPKfPfi --------------------------
	.section	.nv.constant0._Z11axpy_kernelfPKfPfi,"a",@progbits
	.sectionflags	@""
	.align	4
.nv.constant0._Z11axpy_kernelfPKfPfi:
	.zero		924


//--------------------- .nv.constant0._Z17vector_add_kernelPKfS0_Pfi --------------------------
	.section	.nv.constant0._Z17vector_add_kernelPKfS0_Pfi,"a",@progbits
	.sectionflags	@""
	.align	4
.nv.constant0._Z17vector_add_kernelPKfS0_Pfi:
	.zero		924


//--------------------- SYMBOLS --------------------------

	.type		.nv.reservedSmem.offset0,@object
	.size		.nv.reservedSmem.offset0,0x4
	.type		.nv.reservedSmem.cap,@object
	.size		.nv.reservedSmem.cap,0x4
